// auto-generated by cutlass_sweep.gemm — config: {"arch": "sm_90", "cluster_m": 1, "cluster_n": 1, "dtype": "e4m3", "dtype_b": "e4m3", "layout": "nt", "stages": 3, "tile_k": 128, "tile_m": 128, "tile_n": 64}
#include "cutlass/cutlass.h"
#include "cutlass/gemm/collective/collective_builder.hpp"
#include "cutlass/gemm/device/gemm_universal_adapter.h"
#include "cutlass/gemm/kernel/gemm_universal.hpp"
#include "cutlass/epilogue/collective/collective_builder.hpp"

using ElemA = cutlass::float_e4m3_t;
using ElemB = cutlass::float_e4m3_t;
using ElemCD = cutlass::float_e4m3_t;
using Acc  = float;
using TileShape    = cute::Shape<cute::_128, cute::_64, cute::_128>;
using ClusterShape = cute::Shape<cute::_1, cute::_1, cute::_1>;

using CollectiveEpilogue = typename cutlass::epilogue::collective::CollectiveBuilder<
    cutlass::arch::Sm90, cutlass::arch::OpClassTensorOp,
    TileShape, ClusterShape,
    cutlass::epilogue::collective::EpilogueTileAuto,
    Acc, Acc,
    ElemCD, cutlass::layout::RowMajor, 128 / cutlass::sizeof_bits<ElemCD>::value,
    ElemCD, cutlass::layout::RowMajor, 128 / cutlass::sizeof_bits<ElemCD>::value,
    cutlass::epilogue::collective::EpilogueScheduleAuto
  >::CollectiveOp;

using CollectiveMainloop = typename cutlass::gemm::collective::CollectiveBuilder<
    cutlass::arch::Sm90, cutlass::arch::OpClassTensorOp,
    ElemA, cutlass::layout::RowMajor, 128 / cutlass::sizeof_bits<ElemA>::value,
    ElemB, cutlass::layout::ColumnMajor, 128 / cutlass::sizeof_bits<ElemB>::value,
    Acc,
    TileShape, ClusterShape,
    cutlass::gemm::collective::StageCount<3>,
    cutlass::gemm::collective::KernelScheduleAuto
  >::CollectiveOp;

using GemmKernel = cutlass::gemm::kernel::GemmUniversal<
    cute::Shape<int,int,int,int>,
    CollectiveMainloop,
    CollectiveEpilogue
>;
using Gemm = cutlass::gemm::device::GemmUniversalAdapter<GemmKernel>;

// Force the device kernel symbol into the cubin without needing a host main.
auto* _anchor = &cutlass::device_kernel<GemmKernel>;


// ===== COMPILED SASS (sm_90a) =====

	.target	sm_90a

	.elftype	@"ET_EXEC"


//--------------------- .note.nv.tkinfo           --------------------------
	.section	.note.nv.tkinfo,"",@"SHT_NOTE"
	.sectionflags	@"SHF_NOTE_NV_TKINFO"
	.tkinfo
        /*0018*/ 	.word	0x00000002
        /*0030*/ 	.string	""
        /*0030*/ 	.string	"ptxas"
        /*0030*/ 	.string	"Cuda compilation tools, release 13.0, V13.0.88"
        /*0030*/ 	.string	"Build cuda_13.0.r13.0/compiler.36424714_0"
        /*0030*/ 	.string	"-arch sm_90a -m 64 "



//--------------------- .note.nv.cuinfo           --------------------------
	.section	.note.nv.cuinfo,"",@"SHT_NOTE"
	.sectionflags	@"SHF_NOTE_NV_CUINFO"
        /*0018*/ 	.short	0x0002
        /*001a*/ 	.short	0x005a
        /*001c*/ 	.short	0x0082
	.zero		2


//--------------------- .nv.info                  --------------------------
	.section	.nv.info,"",@"SHT_CUDA_INFO"
	.align	4


	//----- nvinfo : EIATTR_REGCOUNT
	.align		4
        /*0000*/ 	.byte	0x04, 0x2f
        /*0002*/ 	.short	(.L_12 - .L_11)
	.align		4
.L_11:
        /*0004*/ 	.word	index@(_ZN7cutlass13device_kernelINS_4gemm6kernel13GemmUniversalIN4cute5tupleIJiiiiEEENS1_10collective13CollectiveMmaINS1_37MainloopSm90TmaGmmaWarpSpecializedFP8ILi3ENS5_IJNS4_1CILi1EEESB_SB_EEENS1_35KernelTmaWarpSpecializedCooperativeEEENS5_IJNSA_ILi128EEENSA_ILi64EEESF_EEENS_12float_e4m3_tENS5_IJlSB_lEEESI_SJ_NS4_8TiledMMAINS4_8MMA_AtomIJNS4_4SM904GMMA30MMA_64x64x32_F32E4M3E4M3_SS_TNILNSN_7ScaleInE1ELSP_1EEEEEENS4_6LayoutINS5_IJNSA_ILi2EEESB_SB_EEENS5_IJSB_NSA_ILi0EEESV_EEEEENS5_IJNS4_10UnderscoreESY_SY_EEEEENS4_13SM90_TMA_LOADENS4_14ComposedLayoutINS4_7SwizzleILi3ELi4ELi3EEENS4_18smem_ptr_flag_bitsILi8EEENSS_INS5_IJNSA_ILi8EEESF_EEENS5_IJSF_SB_EEEEEEEvNS4_8identityES11_S1B_vS1C_EENS_8epilogue10collective6detail29Sm90TmaWarpSpecializedAdapterINS1F_15DefaultEpilogueISI_SJ_SJ_NS1E_6thread17LinearCombinationISI_Li1EffLNS1J_9ScaleType4KindE0ELNS_15FloatRoundStyleE2ESI_EENS1_15EpilogueDefaultEEEEEvvEEEEvNT_6ParamsE)
        /*0008*/ 	.word	0x000000a8


	//----- nvinfo : EIATTR_FRAME_SIZE
	.align		4
.L_12:
        /*000c*/ 	.byte	0x04, 0x11
        /*000e*/ 	.short	(.L_14 - .L_13)
	.align		4
.L_13:
        /*0010*/ 	.word	index@(_ZN7cutlass13device_kernelINS_4gemm6kernel13GemmUniversalIN4cute5tupleIJiiiiEEENS1_10collective13CollectiveMmaINS1_37MainloopSm90TmaGmmaWarpSpecializedFP8ILi3ENS5_IJNS4_1CILi1EEESB_SB_EEENS1_35KernelTmaWarpSpecializedCooperativeEEENS5_IJNSA_ILi128EEENSA_ILi64EEESF_EEENS_12float_e4m3_tENS5_IJlSB_lEEESI_SJ_NS4_8TiledMMAINS4_8MMA_AtomIJNS4_4SM904GMMA30MMA_64x64x32_F32E4M3E4M3_SS_TNILNSN_7ScaleInE1ELSP_1EEEEEENS4_6LayoutINS5_IJNSA_ILi2EEESB_SB_EEENS5_IJSB_NSA_ILi0EEESV_EEEEENS5_IJNS4_10UnderscoreESY_SY_EEEEENS4_13SM90_TMA_LOADENS4_14ComposedLayoutINS4_7SwizzleILi3ELi4ELi3EEENS4_18smem_ptr_flag_bitsILi8EEENSS_INS5_IJNSA_ILi8EEESF_EEENS5_IJSF_SB_EEEEEEEvNS4_8identityES11_S1B_vS1C_EENS_8epilogue10collective6detail29Sm90TmaWarpSpecializedAdapterINS1F_15DefaultEpilogueISI_SJ_SJ_NS1E_6thread17LinearCombinationISI_Li1EffLNS1J_9ScaleType4KindE0ELNS_15FloatRoundStyleE2ESI_EENS1_15EpilogueDefaultEEEEEvvEEEEvNT_6ParamsE)
        /*0014*/ 	.word	0x00000000


	//----- nvinfo : EIATTR_MIN_STACK_SIZE
	.align		4
.L_14:
        /*0018*/ 	.byte	0x04, 0x12
        /*001a*/ 	.short	(.L_16 - .L_15)
	.align		4
.L_15:
        /*001c*/ 	.word	index@(_ZN7cutlass13device_kernelINS_4gemm6kernel13GemmUniversalIN4cute5tupleIJiiiiEEENS1_10collective13CollectiveMmaINS1_37MainloopSm90TmaGmmaWarpSpecializedFP8ILi3ENS5_IJNS4_1CILi1EEESB_SB_EEENS1_35KernelTmaWarpSpecializedCooperativeEEENS5_IJNSA_ILi128EEENSA_ILi64EEESF_EEENS_12float_e4m3_tENS5_IJlSB_lEEESI_SJ_NS4_8TiledMMAINS4_8MMA_AtomIJNS4_4SM904GMMA30MMA_64x64x32_F32E4M3E4M3_SS_TNILNSN_7ScaleInE1ELSP_1EEEEEENS4_6LayoutINS5_IJNSA_ILi2EEESB_SB_EEENS5_IJSB_NSA_ILi0EEESV_EEEEENS5_IJNS4_10UnderscoreESY_SY_EEEEENS4_13SM90_TMA_LOADENS4_14ComposedLayoutINS4_7SwizzleILi3ELi4ELi3EEENS4_18smem_ptr_flag_bitsILi8EEENSS_INS5_IJNSA_ILi8EEESF_EEENS5_IJSF_SB_EEEEEEEvNS4_8identityES11_S1B_vS1C_EENS_8epilogue10collective6detail29Sm90TmaWarpSpecializedAdapterINS1F_15DefaultEpilogueISI_SJ_SJ_NS1E_6thread17LinearCombinationISI_Li1EffLNS1J_9ScaleType4KindE0ELNS_15FloatRoundStyleE2ESI_EENS1_15EpilogueDefaultEEEEEvvEEEEvNT_6ParamsE)
        /*0020*/ 	.word	0x00000000
.L_16:


//--------------------- .nv.compat                --------------------------
	.section	.nv.compat,"",@"SHT_CUDA_COMPAT_INFO"
	.align	4
        /*0000*/ 	.byte	0x02, 0x09, 0x01, 0x00, 0x02, 0x02, 0x04, 0x00, 0x02, 0x05, 0x05, 0x00, 0x03, 0x07, 0x01, 0x01
        /*0010*/ 	.byte	0x02, 0x03, 0x01, 0x00, 0x02, 0x06, 0x01, 0x00, 0x04, 0x0b, 0x08, 0x00, 0x00, 0x00, 0x00, 0x00
        /*0020*/ 	.byte	0x00, 0x00, 0x00, 0x00


//--------------------- .nv.info._ZN7cutlass13device_kernelINS_4gemm6kernel13GemmUniversalIN4cute5tupleIJiiiiEEENS1_10collective13CollectiveMmaINS1_37MainloopSm90TmaGmmaWarpSpecializedFP8ILi3ENS5_IJNS4_1CILi1EEESB_SB_EEENS1_35KernelTmaWarpSpecializedCooperativeEEENS5_IJNSA_ILi128EEENSA_ILi64EEESF_EEENS_12float_e4m3_tENS5_IJlSB_lEEESI_SJ_NS4_8TiledMMAINS4_8MMA_AtomIJNS4_4SM904GMMA30MMA_64x64x32_F32E4M3E4M3_SS_TNILNSN_7ScaleInE1ELSP_1EEEEEENS4_6LayoutINS5_IJNSA_ILi2EEESB_SB_EEENS5_IJSB_NSA_ILi0EEESV_EEEEENS5_IJNS4_10UnderscoreESY_SY_EEEEENS4_13SM90_TMA_LOADENS4_14ComposedLayoutINS4_7SwizzleILi3ELi4ELi3EEENS4_18smem_ptr_flag_bitsILi8EEENSS_INS5_IJNSA_ILi8EEESF_EEENS5_IJSF_SB_EEEEEEEvNS4_8identityES11_S1B_vS1C_EENS_8epilogue10collective6detail29Sm90TmaWarpSpecializedAdapterINS1F_15DefaultEpilogueISI_SJ_SJ_NS1E_6thread17LinearCombinationISI_Li1EffLNS1J_9ScaleType4KindE0ELNS_15FloatRoundStyleE2ESI_EENS1_15EpilogueDefaultEEEEEvvEEEEvNT_6ParamsE --------------------------
	.section	.nv.info._ZN7cutlass13device_kernelINS_4gemm6kernel13GemmUniversalIN4cute5tupleIJiiiiEEENS1_10collective13CollectiveMmaINS1_37MainloopSm90TmaGmmaWarpSpecializedFP8ILi3ENS5_IJNS4_1CILi1EEESB_SB_EEENS1_35KernelTmaWarpSpecializedCooperativeEEENS5_IJNSA_ILi128EEENSA_ILi64EEESF_EEENS_12float_e4m3_tENS5_IJlSB_lEEESI_SJ_NS4_8TiledMMAINS4_8MMA_AtomIJNS4_4SM904GMMA30MMA_64x64x32_F32E4M3E4M3_SS_TNILNSN_7ScaleInE1ELSP_1EEEEEENS4_6LayoutINS5_IJNSA_ILi2EEESB_SB_EEENS5_IJSB_NSA_ILi0EEESV_EEEEENS5_IJNS4_10UnderscoreESY_SY_EEEEENS4_13SM90_TMA_LOADENS4_14ComposedLayoutINS4_7SwizzleILi3ELi4ELi3EEENS4_18smem_ptr_flag_bitsILi8EEENSS_INS5_IJNSA_ILi8EEESF_EEENS5_IJSF_SB_EEEEEEEvNS4_8identityES11_S1B_vS1C_EENS_8epilogue10collective6detail29Sm90TmaWarpSpecializedAdapterINS1F_15DefaultEpilogueISI_SJ_SJ_NS1E_6thread17LinearCombinationISI_Li1EffLNS1J_9ScaleType4KindE0ELNS_15FloatRoundStyleE2ESI_EENS1_15EpilogueDefaultEEEEEvvEEEEvNT_6ParamsE,"",@"SHT_CUDA_INFO"
	.sectionflags	@""
	.align	4


	//----- nvinfo : EIATTR_CUDA_API_VERSION
	.align		4
        /*0000*/ 	.byte	0x04, 0x37
        /*0002*/ 	.short	(.L_18 - .L_17)
.L_17:
        /*0004*/ 	.word	0x00000082


	//----- nvinfo : EIATTR_KPARAM_INFO
	.align		4
.L_18:
        /*0008*/ 	.byte	0x04, 0x17
        /*000a*/ 	.short	(.L_20 - .L_19)
.L_19:
        /*000c*/ 	.word	0x00000000
        /*0010*/ 	.short	0x0000
        /*0012*/ 	.short	0x0070
        /*0014*/ 	.byte	0x00, 0xf0, 0x01, 0x10


	//----- nvinfo : EIATTR_SPARSE_MMA_MASK
	.align		4
.L_20:
        /*0018*/ 	.byte	0x03, 0x50
        /*001a*/ 	.short	0x0000


	//----- nvinfo : EIATTR_MAXREG_COUNT
	.align		4
        /*001c*/ 	.byte	0x03, 0x1b
        /*001e*/ 	.short	0x00a8


	//----- nvinfo : EIATTR_NUM_BARRIERS
	.align		4
        /*0020*/ 	.byte	0x02, 0x4c
        /*0022*/ 	.byte	0x01
	.zero		1


	//----- nvinfo : EIATTR_MERCURY_ISA_VERSION
	.align		4
        /*0024*/ 	.byte	0x03, 0x5f
        /*0026*/ 	.short	0x0101


	//----- nvinfo : EIATTR_INT_WARP_WIDE_INSTR_OFFSETS
	.align		4
        /*0028*/ 	.byte	0x04, 0x31
        /*002a*/ 	.short	(.L_22 - .L_21)


	//   ....[0]....
.L_21:
        /*002c*/ 	.word	0x00000380


	//   ....[1]....
        /*0030*/ 	.word	0x00000390


	//   ....[2]....
        /*0034*/ 	.word	0x000004a0


	//----- nvinfo : EIATTR_COOP_GROUP_MASK_REGIDS
	.align		4
.L_22:
        /*0038*/ 	.byte	0x04, 0x29
        /*003a*/ 	.short	(.L_24 - .L_23)


	//   ....[0]....
.L_23:
        /*003c*/ 	.word	0xffffffff


	//   ....[1]....
        /*0040*/ 	.word	0xffffffff


	//   ....[2]....
        /*0044*/ 	.word	0xffffffff


	//   ....[3]....
        /*0048*/ 	.word	0xffffffff


	//   ....[4]....
        /*004c*/ 	.word	0xffffffff


	//----- nvinfo : EIATTR_COOP_GROUP_INSTR_OFFSETS
	.align		4
.L_24:
        /*0050*/ 	.byte	0x04, 0x28
        /*0052*/ 	.short	(.L_26 - .L_25)


	//   ....[0]....
.L_25:
        /*0054*/ 	.word	0x00000060


	//   ....[1]....
        /*0058*/ 	.word	0x00000070


	//   ....[2]....
        /*005c*/ 	.word	0x00000130


	//   ....[3]....
        /*0060*/ 	.word	0x000002a0


	//   ....[4]....
        /*0064*/ 	.word	0x00000fc0


	//----- nvinfo : EIATTR_REG_RECONFIG
	.align		4
.L_26:
        /*0068*/ 	.byte	0x01, 0x54
	.zero		2


	//----- nvinfo : EIATTR_MBARRIER_INSTR_OFFSETS
	.align		4
        /*006c*/ 	.byte	0x04, 0x39
        /*006e*/ 	.short	(.L_28 - .L_27)


	//   ....[0]....
.L_27:
        /*0070*/ 	.word	0x00000230
        /*0074*/ 	.word	0x000000ff
        /*0078*/ 	.word	0x00000000
        /*007c*/ 	.short	0x0100
        /*007e*/ 	.byte	0x08
	.zero		1


	//   ....[1]....
        /*0080*/ 	.word	0x00000240
        /*0084*/ 	.word	0x000000ff
        /*0088*/ 	.word	0x00000018
        /*008c*/ 	.short	0x0100
        /*008e*/ 	.byte	0x08
	.zero		1


	//   ....[2]....
        /*0090*/ 	.word	0x00000250
        /*0094*/ 	.word	0x000000ff
        /*0098*/ 	.word	0x00000008
        /*009c*/ 	.short	0x0100
        /*009e*/ 	.byte	0x08
	.zero		1


	//   ....[3]....
        /*00a0*/ 	.word	0x00000260
        /*00a4*/ 	.word	0x000000ff
        /*00a8*/ 	.word	0x00000020
        /*00ac*/ 	.short	0x0100
        /*00ae*/ 	.byte	0x08
	.zero		1


	//   ....[4]....
        /*00b0*/ 	.word	0x00000270
        /*00b4*/ 	.word	0x000000ff
        /*00b8*/ 	.word	0x00000010
        /*00bc*/ 	.short	0x0100
        /*00be*/ 	.byte	0x08
	.zero		1


	//   ....[5]....
        /*00c0*/ 	.word	0x00000280
        /*00c4*/ 	.word	0x000000ff
        /*00c8*/ 	.word	0x00000028
        /*00cc*/ 	.short	0x0100
        /*00ce*/ 	.byte	0x08
	.zero		1


	//   ....[6]....
        /*00d0*/ 	.word	0x00000510
        /*00d4*/ 	.word	0x000000ff
        /*00d8*/ 	.word	0x00000040
        /*00dc*/ 	.short	0x0100
        /*00de*/ 	.byte	0x06
	.zero		1


	//   ....[7]....
        /*00e0*/ 	.word	0x00000570
        /*00e4*/ 	.word	0x000000ff
        /*00e8*/ 	.word	0x00000048
        /*00ec*/ 	.short	0x0100
        /*00ee*/ 	.byte	0x06
	.zero		1


	//   ....[8]....
        /*00f0*/ 	.word	0x000012f0
        /*00f4*/ 	.word	0x000000ff
        /*00f8*/ 	.word	0x00000000
        /*00fc*/ 	.short	0x010a
        /*00fe*/ 	.byte	0x06
	.zero		1


	//   ....[9]....
        /*0100*/ 	.word	0x00001330
        /*0104*/ 	.word	0x000000ff
        /*0108*/ 	.word	0x00000000
        /*010c*/ 	.short	0x010a
        /*010e*/ 	.byte	0x06
	.zero		1


	//   ....[10]....
        /*0110*/ 	.word	0x00001a20
        /*0114*/ 	.word	0x000000ff
        /*0118*/ 	.word	0x00000000
        /*011c*/ 	.short	0x010a
        /*011e*/ 	.byte	0x0c
	.zero		1


	//   ....[11]....
        /*0120*/ 	.word	0x00001a60
        /*0124*/ 	.word	0x000000ff
        /*0128*/ 	.word	0x00000000
        /*012c*/ 	.short	0x010a
        /*012e*/ 	.byte	0x0c
	.zero		1


	//   ....[12]....
        /*0130*/ 	.word	0x00001f50
        /*0134*/ 	.word	0x000000ff
        /*0138*/ 	.word	0x00000000
        /*013c*/ 	.short	0x0101
        /*013e*/ 	.byte	0x08
	.zero		1


	//   ....[13]....
        /*0140*/ 	.word	0x000023a0
        /*0144*/ 	.word	0x000000ff
        /*0148*/ 	.word	0x00000000
        /*014c*/ 	.short	0x0101
        /*014e*/ 	.byte	0x08
	.zero		1


	//   ....[14]....
        /*0150*/ 	.word	0x00005d40
        /*0154*/ 	.word	0x00000012
        /*0158*/ 	.word	0x00000018
        /*015c*/ 	.short	0x010a
        /*015e*/ 	.byte	0x3f
	.zero		1


	//   ....[15]....
        /*0160*/ 	.word	0x000060d0
        /*0164*/ 	.word	0x00000007
        /*0168*/ 	.word	0x00000048
        /*016c*/ 	.short	0x0101
        /*016e*/ 	.byte	0x3f
	.zero		1


	//   ....[16]....
        /*0170*/ 	.word	0x00006810
        /*0174*/ 	.word	0x00000007
        /*0178*/ 	.word	0x00000000
        /*017c*/ 	.short	0x010a
        /*017e*/ 	.byte	0x3f
	.zero		1


	//   ....[17]....
        /*0180*/ 	.word	0x00006890
        /*0184*/ 	.word	0x00000006
        /*0188*/ 	.word	0x00000000
        /*018c*/ 	.short	0x010a
        /*018e*/ 	.byte	0x3f
	.zero		1


	//   ....[18]....
        /*0190*/ 	.word	0x00006920
        /*0194*/ 	.word	0x00000003
        /*0198*/ 	.word	0x00000000
        /*019c*/ 	.short	0x010a
        /*019e*/ 	.byte	0x3f
	.zero		1


	//   ....[19]....
        /*01a0*/ 	.word	0x00006990
        /*01a4*/ 	.word	0x00000007
        /*01a8*/ 	.word	0x00000000
        /*01ac*/ 	.short	0x010a
        /*01ae*/ 	.byte	0x3f
	.zero		1


	//   ....[20]....
        /*01b0*/ 	.word	0x000069f0
        /*01b4*/ 	.word	0x00000008
        /*01b8*/ 	.word	0x00000000
        /*01bc*/ 	.short	0x010a
        /*01be*/ 	.byte	0x3f
	.zero		1


	//   ....[21]....
        /*01c0*/ 	.word	0x00006ac0
        /*01c4*/ 	.word	0x00000012
        /*01c8*/ 	.word	0x00000018
        /*01cc*/ 	.short	0x010a
        /*01ce*/ 	.byte	0x3f
	.zero		1


	//   ....[22]....
        /*01d0*/ 	.word	0x00006ba0
        /*01d4*/ 	.word	0x00000007
        /*01d8*/ 	.word	0x00000000
        /*01dc*/ 	.short	0x010a
        /*01de*/ 	.byte	0x3f
	.zero		1


	//   ....[23]....
        /*01e0*/ 	.word	0x00006bf0
        /*01e4*/ 	.word	0x00000006
        /*01e8*/ 	.word	0x00000000
        /*01ec*/ 	.short	0x010a
        /*01ee*/ 	.byte	0x3f
	.zero		1


	//----- nvinfo : EIATTR_NUM_MBARRIERS
	.align		4
.L_28:
        /*01f0*/ 	.byte	0x03, 0x38
        /*01f2*/ 	.short	0x0008


	//----- nvinfo : EIATTR_EXIT_INSTR_OFFSETS
	.align		4
        /*01f4*/ 	.byte	0x04, 0x1c
        /*01f6*/ 	.short	(.L_30 - .L_29)


	//   ....[0]....
.L_29:
        /*01f8*/ 	.word	0x000005c0


	//   ....[1]....
        /*01fc*/ 	.word	0x00000e90


	//   ....[2]....
        /*0200*/ 	.word	0x000053a0


	//   ....[3]....
        /*0204*/ 	.word	0x000059e0


	//   ....[4]....
        /*0208*/ 	.word	0x00006970


	//----- nvinfo : EIATTR_MAX_THREADS
	.align		4
.L_30:
        /*020c*/ 	.byte	0x04, 0x05
        /*020e*/ 	.short	(.L_32 - .L_31)
.L_31:
        /*0210*/ 	.word	0x00000180
        /*0214*/ 	.word	0x00000001
        /*0218*/ 	.word	0x00000001


	//----- nvinfo : EIATTR_CRS_STACK_SIZE
	.align		4
.L_32:
        /*021c*/ 	.byte	0x04, 0x1e
        /*021e*/ 	.short	(.L_34 - .L_33)
.L_33:
        /*0220*/ 	.word	0x00000000


	//----- nvinfo : EIATTR_CBANK_PARAM_SIZE
	.align		4
.L_34:
        /*0224*/ 	.byte	0x03, 0x19
        /*0226*/ 	.short	0x0470


	//----- nvinfo : EIATTR_PARAM_CBANK
	.align		4
        /*0228*/ 	.byte	0x04, 0x0a
        /*022a*/ 	.short	(.L_36 - .L_35)
	.align		4
.L_35:
        /*022c*/ 	.word	index@(.nv.constant0._ZN7cutlass13device_kernelINS_4gemm6kernel13GemmUniversalIN4cute5tupleIJiiiiEEENS1_10collective13CollectiveMmaINS1_37MainloopSm90TmaGmmaWarpSpecializedFP8ILi3ENS5_IJNS4_1CILi1EEESB_SB_EEENS1_35KernelTmaWarpSpecializedCooperativeEEENS5_IJNSA_ILi128EEENSA_ILi64EEESF_EEENS_12float_e4m3_tENS5_IJlSB_lEEESI_SJ_NS4_8TiledMMAINS4_8MMA_AtomIJNS4_4SM904GMMA30MMA_64x64x32_F32E4M3E4M3_SS_TNILNSN_7ScaleInE1ELSP_1EEEEEENS4_6LayoutINS5_IJNSA_ILi2EEESB_SB_EEENS5_IJSB_NSA_ILi0EEESV_EEEEENS5_IJNS4_10UnderscoreESY_SY_EEEEENS4_13SM90_TMA_LOADENS4_14ComposedLayoutINS4_7SwizzleILi3ELi4ELi3EEENS4_18smem_ptr_flag_bitsILi8EEENSS_INS5_IJNSA_ILi8EEESF_EEENS5_IJSF_SB_EEEEEEEvNS4_8identityES11_S1B_vS1C_EENS_8epilogue10collective6detail29Sm90TmaWarpSpecializedAdapterINS1F_15DefaultEpilogueISI_SJ_SJ_NS1E_6thread17LinearCombinationISI_Li1EffLNS1J_9ScaleType4KindE0ELNS_15FloatRoundStyleE2ESI_EENS1_15EpilogueDefaultEEEEEvvEEEEvNT_6ParamsE)
        /*0230*/ 	.short	0x0210
        /*0232*/ 	.short	0x0470


	//----- nvinfo : EIATTR_SW_WAR
	.align		4
.L_36:
        /*0234*/ 	.byte	0x04, 0x36
        /*0236*/ 	.short	(.L_38 - .L_37)
.L_37:
        /*0238*/ 	.word	0x00000008
.L_38:


//--------------------- .nv.callgraph             --------------------------
	.section	.nv.callgraph,"",@"SHT_CUDA_CALLGRAPH"
	.align	4
	.sectionentsize	8
	.align		4
        /*0000*/ 	.word	0x00000000
	.align		4
        /*0004*/ 	.word	0xffffffff
	.align		4
        /*0008*/ 	.word	0x00000000
	.align		4
        /*000c*/ 	.word	0xfffffffe
	.align		4
        /*0010*/ 	.word	0x00000000
	.align		4
        /*0014*/ 	.word	0xfffffffd
	.align		4
        /*0018*/ 	.word	0x00000000
	.align		4
        /*001c*/ 	.word	0xfffffffc


//--------------------- .nv.constant4             --------------------------
	.section	.nv.constant4,"a",@progbits
	.align	8
	.align		8
.nv.constant4:
        /*0000*/ 	.dword	_ZN40_INTERNAL_cd2a3704_4_k_cu_214a6b11_221644cuda3std3__45__cpo5beginE
	.align		8
        /*0008*/ 	.dword	_ZN40_INTERNAL_cd2a3704_4_k_cu_214a6b11_221644cuda3std3__45__cpo3endE
	.align		8
        /*0010*/ 	.dword	_ZN40_INTERNAL_cd2a3704_4_k_cu_214a6b11_221644cuda3std3__45__cpo6cbeginE
	.align		8
        /*0018*/ 	.dword	_ZN40_INTERNAL_cd2a3704_4_k_cu_214a6b11_221644cuda3std3__45__cpo4cendE
	.align		8
        /*0020*/ 	.dword	_ZN40_INTERNAL_cd2a3704_4_k_cu_214a6b11_221644cuda3std3__442_GLOBAL__N__cd2a3704_4_k_cu_214a6b11_221646ignoreE
	.align		8
        /*0028*/ 	.dword	_ZN40_INTERNAL_cd2a3704_4_k_cu_214a6b11_221644cuda3std3__419piecewise_constructE
	.align		8
        /*0030*/ 	.dword	_ZN40_INTERNAL_cd2a3704_4_k_cu_214a6b11_221644cuda3std3__48in_placeE
	.align		8
        /*0038*/ 	.dword	_ZN40_INTERNAL_cd2a3704_4_k_cu_214a6b11_221644cuda3std6ranges3__45__cpo4swapE
	.align		8
        /*0040*/ 	.dword	_ZN40_INTERNAL_cd2a3704_4_k_cu_214a6b11_221644cuda3std6ranges3__45__cpo9iter_moveE
	.align		8
        /*0048*/ 	.dword	_ZN40_INTERNAL_cd2a3704_4_k_cu_214a6b11_221644cute7productE
	.align		8
        /*0050*/ 	.dword	_ZN40_INTERNAL_cd2a3704_4_k_cu_214a6b11_221644cute1_E


//--------------------- .text._ZN7cutlass13device_kernelINS_4gemm6kernel13GemmUniversalIN4cute5tupleIJiiiiEEENS1_10collective13CollectiveMmaINS1_37MainloopSm90TmaGmmaWarpSpecializedFP8ILi3ENS5_IJNS4_1CILi1EEESB_SB_EEENS1_35KernelTmaWarpSpecializedCooperativeEEENS5_IJNSA_ILi128EEENSA_ILi64EEESF_EEENS_12float_e4m3_tENS5_IJlSB_lEEESI_SJ_NS4_8TiledMMAINS4_8MMA_AtomIJNS4_4SM904GMMA30MMA_64x64x32_F32E4M3E4M3_SS_TNILNSN_7ScaleInE1ELSP_1EEEEEENS4_6LayoutINS5_IJNSA_ILi2EEESB_SB_EEENS5_IJSB_NSA_ILi0EEESV_EEEEENS5_IJNS4_10UnderscoreESY_SY_EEEEENS4_13SM90_TMA_LOADENS4_14ComposedLayoutINS4_7SwizzleILi3ELi4ELi3EEENS4_18smem_ptr_flag_bitsILi8EEENSS_INS5_IJNSA_ILi8EEESF_EEENS5_IJSF_SB_EEEEEEEvNS4_8identityES11_S1B_vS1C_EENS_8epilogue10collective6detail29Sm90TmaWarpSpecializedAdapterINS1F_15DefaultEpilogueISI_SJ_SJ_NS1E_6thread17LinearCombinationISI_Li1EffLNS1J_9ScaleType4KindE0ELNS_15FloatRoundStyleE2ESI_EENS1_15EpilogueDefaultEEEEEvvEEEEvNT_6ParamsE --------------------------
	.section	.text._ZN7cutlass13device_kernelINS_4gemm6kernel13GemmUniversalIN4cute5tupleIJiiiiEEENS1_10collective13CollectiveMmaINS1_37MainloopSm90TmaGmmaWarpSpecializedFP8ILi3ENS5_IJNS4_1CILi1EEESB_SB_EEENS1_35KernelTmaWarpSpecializedCooperativeEEENS5_IJNSA_ILi128EEENSA_ILi64EEESF_EEENS_12float_e4m3_tENS5_IJlSB_lEEESI_SJ_NS4_8TiledMMAINS4_8MMA_AtomIJNS4_4SM904GMMA30MMA_64x64x32_F32E4M3E4M3_SS_TNILNSN_7ScaleInE1ELSP_1EEEEEENS4_6LayoutINS5_IJNSA_ILi2EEESB_SB_EEENS5_IJSB_NSA_ILi0EEESV_EEEEENS5_IJNS4_10UnderscoreESY_SY_EEEEENS4_13SM90_TMA_LOADENS4_14ComposedLayoutINS4_7SwizzleILi3ELi4ELi3EEENS4_18smem_ptr_flag_bitsILi8EEENSS_INS5_IJNSA_ILi8EEESF_EEENS5_IJSF_SB_EEEEEEEvNS4_8identityES11_S1B_vS1C_EENS_8epilogue10collective6detail29Sm90TmaWarpSpecializedAdapterINS1F_15DefaultEpilogueISI_SJ_SJ_NS1E_6thread17LinearCombinationISI_Li1EffLNS1J_9ScaleType4KindE0ELNS_15FloatRoundStyleE2ESI_EENS1_15EpilogueDefaultEEEEEvvEEEEvNT_6ParamsE,"ax",@progbits
	.align	128
.text._ZN7cutlass13device_kernelINS_4gemm6kernel13GemmUniversalIN4cute5tupleIJiiiiEEENS1_10collective13CollectiveMmaINS1_37MainloopSm90TmaGmmaWarpSpecializedFP8ILi3ENS5_IJNS4_1CILi1EEESB_SB_EEENS1_35KernelTmaWarpSpecializedCooperativeEEENS5_IJNSA_ILi128EEENSA_ILi64EEESF_EEENS_12float_e4m3_tENS5_IJlSB_lEEESI_SJ_NS4_8TiledMMAINS4_8MMA_AtomIJNS4_4SM904GMMA30MMA_64x64x32_F32E4M3E4M3_SS_TNILNSN_7ScaleInE1ELSP_1EEEEEENS4_6LayoutINS5_IJNSA_ILi2EEESB_SB_EEENS5_IJSB_NSA_ILi0EEESV_EEEEENS5_IJNS4_10UnderscoreESY_SY_EEEEENS4_13SM90_TMA_LOADENS4_14ComposedLayoutINS4_7SwizzleILi3ELi4ELi3EEENS4_18smem_ptr_flag_bitsILi8EEENSS_INS5_IJNSA_ILi8EEESF_EEENS5_IJSF_SB_EEEEEEEvNS4_8identityES11_S1B_vS1C_EENS_8epilogue10collective6detail29Sm90TmaWarpSpecializedAdapterINS1F_15DefaultEpilogueISI_SJ_SJ_NS1E_6thread17LinearCombinationISI_Li1EffLNS1J_9ScaleType4KindE0ELNS_15FloatRoundStyleE2ESI_EENS1_15EpilogueDefaultEEEEEvvEEEEvNT_6ParamsE:
        .type           _ZN7cutlass13device_kernelINS_4gemm6kernel13GemmUniversalIN4cute5tupleIJiiiiEEENS1_10collective13CollectiveMmaINS1_37MainloopSm90TmaGmmaWarpSpecializedFP8ILi3ENS5_IJNS4_1CILi1EEESB_SB_EEENS1_35KernelTmaWarpSpecializedCooperativeEEENS5_IJNSA_ILi128EEENSA_ILi64EEESF_EEENS_12float_e4m3_tENS5_IJlSB_lEEESI_SJ_NS4_8TiledMMAINS4_8MMA_AtomIJNS4_4SM904GMMA30MMA_64x64x32_F32E4M3E4M3_SS_TNILNSN_7ScaleInE1ELSP_1EEEEEENS4_6LayoutINS5_IJNSA_ILi2EEESB_SB_EEENS5_IJSB_NSA_ILi0EEESV_EEEEENS5_IJNS4_10UnderscoreESY_SY_EEEEENS4_13SM90_TMA_LOADENS4_14ComposedLayoutINS4_7SwizzleILi3ELi4ELi3EEENS4_18smem_ptr_flag_bitsILi8EEENSS_INS5_IJNSA_ILi8EEESF_EEENS5_IJSF_SB_EEEEEEEvNS4_8identityES11_S1B_vS1C_EENS_8epilogue10collective6detail29Sm90TmaWarpSpecializedAdapterINS1F_15DefaultEpilogueISI_SJ_SJ_NS1E_6thread17LinearCombinationISI_Li1EffLNS1J_9ScaleType4KindE0ELNS_15FloatRoundStyleE2ESI_EENS1_15EpilogueDefaultEEEEEvvEEEEvNT_6ParamsE,@function
        .size           _ZN7cutlass13device_kernelINS_4gemm6kernel13GemmUniversalIN4cute5tupleIJiiiiEEENS1_10collective13CollectiveMmaINS1_37MainloopSm90TmaGmmaWarpSpecializedFP8ILi3ENS5_IJNS4_1CILi1EEESB_SB_EEENS1_35KernelTmaWarpSpecializedCooperativeEEENS5_IJNSA_ILi128EEENSA_ILi64EEESF_EEENS_12float_e4m3_tENS5_IJlSB_lEEESI_SJ_NS4_8TiledMMAINS4_8MMA_AtomIJNS4_4SM904GMMA30MMA_64x64x32_F32E4M3E4M3_SS_TNILNSN_7ScaleInE1ELSP_1EEEEEENS4_6LayoutINS5_IJNSA_ILi2EEESB_SB_EEENS5_IJSB_NSA_ILi0EEESV_EEEEENS5_IJNS4_10UnderscoreESY_SY_EEEEENS4_13SM90_TMA_LOADENS4_14ComposedLayoutINS4_7SwizzleILi3ELi4ELi3EEENS4_18smem_ptr_flag_bitsILi8EEENSS_INS5_IJNSA_ILi8EEESF_EEENS5_IJSF_SB_EEEEEEEvNS4_8identityES11_S1B_vS1C_EENS_8epilogue10collective6detail29Sm90TmaWarpSpecializedAdapterINS1F_15DefaultEpilogueISI_SJ_SJ_NS1E_6thread17LinearCombinationISI_Li1EffLNS1J_9ScaleType4KindE0ELNS_15FloatRoundStyleE2ESI_EENS1_15EpilogueDefaultEEEEEvvEEEEvNT_6ParamsE,(.L_x_135 - _ZN7cutlass13device_kernelINS_4gemm6kernel13GemmUniversalIN4cute5tupleIJiiiiEEENS1_10collective13CollectiveMmaINS1_37MainloopSm90TmaGmmaWarpSpecializedFP8ILi3ENS5_IJNS4_1CILi1EEESB_SB_EEENS1_35KernelTmaWarpSpecializedCooperativeEEENS5_IJNSA_ILi128EEENSA_ILi64EEESF_EEENS_12float_e4m3_tENS5_IJlSB_lEEESI_SJ_NS4_8TiledMMAINS4_8MMA_AtomIJNS4_4SM904GMMA30MMA_64x64x32_F32E4M3E4M3_SS_TNILNSN_7ScaleInE1ELSP_1EEEEEENS4_6LayoutINS5_IJNSA_ILi2EEESB_SB_EEENS5_IJSB_NSA_ILi0EEESV_EEEEENS5_IJNS4_10UnderscoreESY_SY_EEEEENS4_13SM90_TMA_LOADENS4_14ComposedLayoutINS4_7SwizzleILi3ELi4ELi3EEENS4_18smem_ptr_flag_bitsILi8EEENSS_INS5_IJNSA_ILi8EEESF_EEENS5_IJSF_SB_EEEEEEEvNS4_8identityES11_S1B_vS1C_EENS_8epilogue10collective6detail29Sm90TmaWarpSpecializedAdapterINS1F_15DefaultEpilogueISI_SJ_SJ_NS1E_6thread17LinearCombinationISI_Li1EffLNS1J_9ScaleType4KindE0ELNS_15FloatRoundStyleE2ESI_EENS1_15EpilogueDefaultEEEEEvvEEEEvNT_6ParamsE)
        .other          _ZN7cutlass13device_kernelINS_4gemm6kernel13GemmUniversalIN4cute5tupleIJiiiiEEENS1_10collective13CollectiveMmaINS1_37MainloopSm90TmaGmmaWarpSpecializedFP8ILi3ENS5_IJNS4_1CILi1EEESB_SB_EEENS1_35KernelTmaWarpSpecializedCooperativeEEENS5_IJNSA_ILi128EEENSA_ILi64EEESF_EEENS_12float_e4m3_tENS5_IJlSB_lEEESI_SJ_NS4_8TiledMMAINS4_8MMA_AtomIJNS4_4SM904GMMA30MMA_64x64x32_F32E4M3E4M3_SS_TNILNSN_7ScaleInE1ELSP_1EEEEEENS4_6LayoutINS5_IJNSA_ILi2EEESB_SB_EEENS5_IJSB_NSA_ILi0EEESV_EEEEENS5_IJNS4_10UnderscoreESY_SY_EEEEENS4_13SM90_TMA_LOADENS4_14ComposedLayoutINS4_7SwizzleILi3ELi4ELi3EEENS4_18smem_ptr_flag_bitsILi8EEENSS_INS5_IJNSA_ILi8EEESF_EEENS5_IJSF_SB_EEEEEEEvNS4_8identityES11_S1B_vS1C_EENS_8epilogue10collective6detail29Sm90TmaWarpSpecializedAdapterINS1F_15DefaultEpilogueISI_SJ_SJ_NS1E_6thread17LinearCombinationISI_Li1EffLNS1J_9ScaleType4KindE0ELNS_15FloatRoundStyleE2ESI_EENS1_15EpilogueDefaultEEEEEvvEEEEvNT_6ParamsE,@"STO_CUDA_ENTRY STV_DEFAULT"
_ZN7cutlass13device_kernelINS_4gemm6kernel13GemmUniversalIN4cute5tupleIJiiiiEEENS1_10collective13CollectiveMmaINS1_37MainloopSm90TmaGmmaWarpSpecializedFP8ILi3ENS5_IJNS4_1CILi1EEESB_SB_EEENS1_35KernelTmaWarpSpecializedCooperativeEEENS5_IJNSA_ILi128EEENSA_ILi64EEESF_EEENS_12float_e4m3_tENS5_IJlSB_lEEESI_SJ_NS4_8TiledMMAINS4_8MMA_AtomIJNS4_4SM904GMMA30MMA_64x64x32_F32E4M3E4M3_SS_TNILNSN_7ScaleInE1ELSP_1EEEEEENS4_6LayoutINS5_IJNSA_ILi2EEESB_SB_EEENS5_IJSB_NSA_ILi0EEESV_EEEEENS5_IJNS4_10UnderscoreESY_SY_EEEEENS4_13SM90_TMA_LOADENS4_14ComposedLayoutINS4_7SwizzleILi3ELi4ELi3EEENS4_18smem_ptr_flag_bitsILi8EEENSS_INS5_IJNSA_ILi8EEESF_EEENS5_IJSF_SB_EEEEEEEvNS4_8identityES11_S1B_vS1C_EENS_8epilogue10collective6detail29Sm90TmaWarpSpecializedAdapterINS1F_15DefaultEpilogueISI_SJ_SJ_NS1E_6thread17LinearCombinationISI_Li1EffLNS1J_9ScaleType4KindE0ELNS_15FloatRoundStyleE2ESI_EENS1_15EpilogueDefaultEEEEEvvEEEEvNT_6ParamsE:
[----:B------:R-:W-:Y:S01]  /*0000*/  LDC R1, c[0x0][0x28] ;  /* 0x00000a00ff017b82 */ /* 0x000fe20000000800 */
[----:B------:R-:W0:Y:S01]  /*0010*/  S2R R2, SR_TID.X ;  /* 0x0000000000027919 */ /* 0x000e220000002100 */
[----:B------:R-:W-:Y:S01]  /*0020*/  ELECT P0, URZ, PT ;  /* 0x00000000003f782f */ /* 0x000fe20003800000 */
[----:B------:R-:W-:Y:S01]  /*0030*/  BSSY B0, `(.L_x_0) ;  /* 0x000000f000007945 */ /* 0x000fe20003800000 */
[--C-:B0-----:R-:W-:Y:S02]  /*0040*/  SHF.R.U32.HI R0, RZ, 0x5, R2.reuse ;  /* 0x00000005ff007819 */ /* 0x101fe40000011602 */
[----:B------:R-:W-:-:S03]  /*0050*/  SHF.R.U32.HI R4, RZ, 0x7, R2 ;  /* 0x00000007ff047819 */ /* 0x000fc60000011602 */
[----:B------:R-:W0:Y:S04]  /*0060*/  SHFL.IDX PT, R3, R0, RZ, 0x1f ;  /* 0x00001fff00037589 */ /* 0x000e2800000e0000 */
[----:B------:R1:W2:Y:S01]  /*0070*/  SHFL.IDX PT, R7, R4, RZ, 0x1f ;  /* 0x00001fff04077589 */ /* 0x0002a200000e0000 */
[----:B0-----:R-:W-:-:S13]  /*0080*/  ISETP.NE.OR P0, PT, R3, RZ, !P0 ;  /* 0x000000ff0300720c */ /* 0x001fda0004705670 */
[----:B-12---:R-:W-:Y:S05]  /*0090*/  @P0 BRA `(.L_x_1) ;  /* 0x0000000000200947 */ /* 0x006fea0003800000 */
[----:B------:R-:W-:Y:S02]  /*00a0*/  ULDC.64 UR4, c[0x0][0x198] ;  /* 0x0000660000047ab9 */ /* 0x000fe40000000a00 */
[----:B------:R-:W-:Y:S02]  /*00b0*/  UIADD3 UR6, UP0, UR4, 0xf0, URZ ;  /* 0x000000f004067890 */ /* 0x000fe4000ff1e03f */
[----:B------:R-:W-:Y:S02]  /*00c0*/  UIADD3 UR4, UP1, UR4, 0x1f0, URZ ;  /* 0x000001f004047890 */ /* 0x000fe4000ff3e03f */
[----:B------:R-:W-:Y:S02]  /*00d0*/  UIADD3.X UR7, URZ, UR5, URZ, UP0, !UPT ;  /* 0x000000053f077290 */ /* 0x000fe400087fe43f */
[----:B------:R-:W-:-:S07]  /*00e0*/  UIADD3.X UR5, URZ, UR5, URZ, UP1, !UPT ;  /* 0x000000053f057290 */ /* 0x000fce0008ffe43f */
[----:B------:R0:W-:Y:S02]  /*00f0*/  UTMACCTL.PF [UR6] ;  /* 0x00000000060079b9 */ /* 0x0001e40008040000 */
[----:B------:R0:W-:Y:S02]  /*0100*/  UTMACCTL.PF [UR4] ;  /* 0x00000000040079b9 */ /* 0x0001e40008040000 */
[----:B0-----:R-:W-:Y:S01]  /*0110*/  NOP ;  /* 0x0000000000007918 */ /* 0x001fe20000000000 */
.L_x_1:
[----:B------:R-:W-:Y:S05]  /*0120*/  BSYNC B0 ;  /* 0x0000000000007941 */ /* 0x000fea0003800000 */
.L_x_0:
[----:B------:R-:W0:Y:S02]  /*0130*/  SHFL.IDX PT, R4, R0, RZ, 0x1f ;  /* 0x00001fff00047589 */ /* 0x000e2400000e0000 */
[----:B0-----:R-:W-:-:S13]  /*0140*/  ISETP.NE.AND P0, PT, R4, RZ, PT ;  /* 0x000000ff0400720c */ /* 0x001fda0003f05270 */
[----:B------:R-:W-:Y:S05]  /*0150*/  @P0 BRA `(.L_x_2) ;  /* 0x0000000000500947 */ /* 0x000fea0003800000 */
[----:B------:R-:W0:Y:S01]  /*0160*/  S2UR UR8, SR_CgaCtaId ;  /* 0x00000000000879c3 */ /* 0x000e220000008800 */
[----:B------:R-:W-:Y:S01]  /*0170*/  UMOV UR4, 0x400 ;  /* 0x0000040000047882 */ /* 0x000fe20000000000 */
[----:B------:R-:W-:Y:S01]  /*0180*/  UMOV UR5, 0x1 ;  /* 0x0000000100057882 */ /* 0x000fe20000000000 */
[----:B------:R-:W-:Y:S01]  /*0190*/  UMOV UR6, 0x100 ;  /* 0x0000010000067882 */ /* 0x000fe20000000000 */
[----:B------:R-:W-:Y:S01]  /*01a0*/  ELECT P0, URZ, PT ;  /* 0x00000000003f782f */ /* 0x000fe20003800000 */
[----:B------:R-:W-:-:S04]  /*01b0*/  UIADD3 UR6, -UR6, 0x100000, URZ ;  /* 0x0010000006067890 */ /* 0x000fc8000fffe13f */
[----:B------:R-:W-:Y:S02]  /*01c0*/  USHF.L.U32 UR7, UR6, 0xb, URZ ;  /* 0x0000000b06077899 */ /* 0x000fe4000800063f */
[----:B------:R-:W-:Y:S02]  /*01d0*/  USHF.L.U32 UR6, UR6, 0x1, URZ ;  /* 0x0000000106067899 */ /* 0x000fe4000800063f */
[----:B0-----:R-:W-:Y:S02]  /*01e0*/  ULEA UR8, UR8, UR4, 0x18 ;  /* 0x0000000408087291 */ /* 0x001fe4000f8ec03f */
[----:B------:R-:W-:-:S04]  /*01f0*/  UIADD3 UR4, -UR5, 0x100000, URZ ;  /* 0x0010000005047890 */ /* 0x000fc8000fffe13f */
[----:B------:R-:W-:Y:S02]  /*0200*/  USHF.L.U32 UR5, UR4, 0xb, URZ ;  /* 0x0000000b04057899 */ /* 0x000fe4000800063f */
[----:B------:R-:W-:Y:S01]  /*0210*/  USHF.L.U32 UR4, UR4, 0x1, URZ ;  /* 0x0000000104047899 */ /* 0x000fe2000800063f */
[----:B------:R-:W0:Y:S11]  /*0220*/  FENCE.VIEW.ASYNC.S ;  /* 0x00000000000073c6 */ /* 0x000e360000000000 */
[----:B0-----:R0:W1:Y:S01]  /*0230*/  SYNCS.EXCH.64 URZ, [UR8], UR4 ;  /* 0x00000004083f75b2 */ /* 0x0010620008000100 */
[----:B------:R0:W2:Y:S01]  /*0240*/  SYNCS.EXCH.64 URZ, [UR8+0x18], UR6 ;  /* 0x00001806083f75b2 */ /* 0x0000a20008000100 */
[----:B------:R0:W3:Y:S01]  /*0250*/  SYNCS.EXCH.64 URZ, [UR8+0x8], UR4 ;  /* 0x00000804083f75b2 */ /* 0x0000e20008000100 */
[----:B------:R0:W4:Y:S01]  /*0260*/  SYNCS.EXCH.64 URZ, [UR8+0x20], UR6 ;  /* 0x00002006083f75b2 */ /* 0x0001220008000100 */
[----:B------:R0:W0:Y:S01]  /*0270*/  SYNCS.EXCH.64 URZ, [UR8+0x10], UR4 ;  /* 0x00001004083f75b2 */ /* 0x0000220008000100 */
[----:B------:R0:W0:Y:S01]  /*0280*/  SYNCS.EXCH.64 URZ, [UR8+0x28], UR6 ;  /* 0x00002806083f75b2 */ /* 0x0000220008000100 */
[----:B------:R-:W-:Y:S01]  /*0290*/  NOP ;  /* 0x0000000000007918 */ /* 0x000fe20000000000 */
.L_x_2:
[----:B------:R-:W5:Y:S01]  /*02a0*/  SHFL.IDX PT, R0, R0, RZ, 0x1f ;  /* 0x00001fff00007589 */ /* 0x000f6200000e0000 */
[----:B------:R-:W1:Y:S01]  /*02b0*/  LDC R4, c[0x0][0x65c] ;  /* 0x00019700ff047b82 */ /* 0x000e620000000800 */
[----:B------:R-:W-:Y:S02]  /*02c0*/  ELECT P0, URZ, PT ;  /* 0x00000000003f782f */ /* 0x000fe40003800000 */
[----:B------:R-:W-:Y:S01]  /*02d0*/  ISETP.NE.AND P2, PT, R7, RZ, PT ;  /* 0x000000ff0700720c */ /* 0x000fe20003f45270 */
[----:B------:R-:W2:Y:S01]  /*02e0*/  S2R R8, SR_CTAID.Y ;  /* 0x0000000000087919 */ /* 0x000ea20000002600 */
[----:B0-----:R-:W-:Y:S01]  /*02f0*/  UMOV UR4, 0x20 ;  /* 0x0000002000047882 */ /* 0x001fe20000000000 */
[----:B------:R-:W-:Y:S01]  /*0300*/  NOP ;  /* 0x0000000000007918 */ /* 0x000fe20000000000 */
[----:B------:R-:W-:Y:S01]  /*0310*/  NOP ;  /* 0x0000000000007918 */ /* 0x000fe20000000000 */
[----:B------:R-:W0:Y:S01]  /*0320*/  S2R R6, SR_CTAID.X ;  /* 0x0000000000067919 */ /* 0x000e220000002500 */
[----:B-----5:R-:W-:-:S02]  /*0330*/  ISETP.NE.OR P0, PT, R0, RZ, !P0 ;  /* 0x000000ff0000720c */ /* 0x020fc40004705670 */
[----:B-1----:R-:W-:Y:S02]  /*0340*/  ISETP.NE.AND P4, PT, R4, 0x1, PT ;  /* 0x000000010400780c */ /* 0x002fe40003f85270 */
[----:B------:R-:W-:-:S04]  /*0350*/  SHF.R.S32.HI R4, RZ, 0x1f, R3 ;  /* 0x0000001fff047819 */ /* 0x000fc80000011403 */
[----:B------:R-:W-:-:S04]  /*0360*/  LEA.HI R4, R4, R3, RZ, 0x2 ;  /* 0x0000000304047211 */ /* 0x000fc800078f10ff */
[----:B------:R-:W-:Y:S01]  /*0370*/  LOP3.LUT R4, R4, 0xfffffffc, RZ, 0xc0, !PT ;  /* 0xfffffffc04047812 */ /* 0x000fe200078ec0ff */
[----:B------:R-:W-:Y:S01]  /*0380*/  VOTEU.ALL UP0, P0 ;  /* 0x00000000003f7886 */ /* 0x000fe20000000000 */
[----:B------:R-:W-:Y:S01]  /*0390*/  VOTEU.ALL UP1, P0 ;  /* 0x00000000003f7886 */ /* 0x000fe20000020000 */
[----:B------:R-:W0:Y:S01]  /*03a0*/  @P4 LDC R9, c[0x0][0x10] ;  /* 0x00000400ff094b82 */ /* 0x000e220000000800 */
[----:B------:R-:W-:Y:S02]  /*03b0*/  @P4 IMAD.MOV.U32 R5, RZ, RZ, RZ ;  /* 0x000000ffff054224 */ /* 0x000fe400078e00ff */
[----:B------:R-:W-:Y:S01]  /*03c0*/  IMAD.IADD R3, R3, 0x1, -R4 ;  /* 0x0000000103037824 */ /* 0x000fe200078e0a04 */
[----:B------:R-:W-:Y:S01]  /*03d0*/  @!UP0 UMOV UR6, 0x400 ;  /* 0x0000040000068882 */ /* 0x000fe20000000000 */
[----:B------:R-:W-:-:S04]  /*03e0*/  @!UP0 UIADD3 UR4, -UR4, 0x100000, URZ ;  /* 0x0010000004048890 */ /* 0x000fc8000fffe13f */
[----:B------:R-:W-:Y:S02]  /*03f0*/  @!UP0 USHF.L.U32 UR5, UR4, 0xb, URZ ;  /* 0x0000000b04058899 */ /* 0x000fe4000800063f */
[----:B------:R-:W-:Y:S01]  /*0400*/  @!UP0 USHF.L.U32 UR4, UR4, 0x1, URZ ;  /* 0x0000000104048899 */ /* 0x000fe2000800063f */
[----:B--2---:R-:W-:Y:S01]  /*0410*/  @P4 IMAD.MOV.U32 R4, RZ, RZ, R8 ;  /* 0x000000ffff044224 */ /* 0x004fe200078e0008 */
[----:B------:R-:W1:Y:S01]  /*0420*/  @!UP0 S2UR UR7, SR_CgaCtaId ;  /* 0x00000000000789c3 */ /* 0x000e620000008800 */
[----:B------:R-:W-:-:S07]  /*0430*/  @P4 IMAD.MOV.U32 R13, RZ, RZ, RZ ;  /* 0x000000ffff0d4224 */ /* 0x000fce00078e00ff */
[----:B------:R-:W2:Y:S01]  /*0440*/  @!P4 LDC R11, c[0x0][0xc] ;  /* 0x00000300ff0bcb82 */ /* 0x000ea20000000800 */
[----:B0-----:R-:W-:-:S04]  /*0450*/  @P4 IMAD.WIDE.U32 R4, R6, R9, R4 ;  /* 0x0000000906044225 */ /* 0x001fc800078e0004 */
[----:B------:R-:W-:Y:S02]  /*0460*/  VIADD R9, R7, 0xffffffff ;  /* 0xffffffff07097836 */ /* 0x000fe40000000000 */
[----:B------:R-:W-:Y:S01]  /*0470*/  @P4 IMAD.MOV.U32 R0, RZ, RZ, R4 ;  /* 0x000000ffff004224 */ /* 0x000fe200078e0004 */
[----:B-1----:R-:W-:Y:S02]  /*0480*/  @!UP0 ULEA UR6, UR7, UR6, 0x18 ;  /* 0x0000000607068291 */ /* 0x002fe4000f8ec03f */
[----:B------:R-:W-:Y:S01]  /*0490*/  ISETP.GE.U32.AND P1, PT, R9, 0x2, PT ;  /* 0x000000020900780c */ /* 0x000fe20003f26070 */
[----:B------:R-:W-:Y:S01]  /*04a0*/  VOTEU.ALL UP0, P0 ;  /* 0x00000000003f7886 */ /* 0x000fe20000000000 */
[----:B------:R-:W-:Y:S01]  /*04b0*/  ISETP.NE.AND P0, PT, R3, 0x3, PT ;  /* 0x000000030300780c */ /* 0x000fe20003f05270 */
[----:B------:R-:W-:-:S03]  /*04c0*/  @P4 IMAD.IADD R5, R5, 0x1, R13 ;  /* 0x0000000105054824 */ /* 0x000fc600078e020d */
[----:B------:R-:W-:-:S04]  /*04d0*/  ISETP.EQ.OR P0, PT, R3, RZ, !P0 ;  /* 0x000000ff0300720c */ /* 0x000fc80004702670 */
[----:B------:R-:W-:Y:S01]  /*04e0*/  ISETP.EQ.AND P0, PT, R7, RZ, P0 ;  /* 0x000000ff0700720c */ /* 0x000fe20000702270 */
[----:B------:R-:W-:Y:S01]  /*04f0*/  IMAD.MOV.U32 R7, RZ, RZ, RZ ;  /* 0x000000ffff077224 */ /* 0x000fe200078e00ff */
[----:B------:R-:W0:Y:S02]  /*0500*/  FENCE.VIEW.ASYNC.S ;  /* 0x00000000000073c6 */ /* 0x000e240000000000 */
[----:B0-----:R0:W3:Y:S01]  /*0510*/  @!UP0 SYNCS.EXCH.64 URZ, [UR6+0x40], UR4 ;  /* 0x00004004063f85b2 */ /* 0x0010e20008000100 */
[----:B------:R-:W-:Y:S01]  /*0520*/  SEL R4, RZ, 0x1, !P0 ;  /* 0x00000001ff047807 */ /* 0x000fe20004000000 */
[----:B--2---:R-:W-:-:S03]  /*0530*/  @!P4 IMAD.WIDE.U32 R10, R11, R8, R6 ;  /* 0x000000080b0ac225 */ /* 0x004fc600078e0006 */
[----:B------:R-:W-:Y:S01]  /*0540*/  SEL R4, R4, 0x2, P1 ;  /* 0x0000000204047807 */ /* 0x000fe20000800000 */
[----:B------:R-:W-:Y:S02]  /*0550*/  @!P4 IMAD.MOV.U32 R0, RZ, RZ, R10 ;  /* 0x000000ffff00c224 */ /* 0x000fe400078e000a */
[----:B------:R-:W-:Y:S01]  /*0560*/  @!P4 IMAD.MOV.U32 R5, RZ, RZ, R11 ;  /* 0x000000ffff05c224 */ /* 0x000fe200078e000b */
[----:B------:R0:W3:Y:S01]  /*0570*/  @!UP1 SYNCS.EXCH.64 URZ, [UR6+0x48], UR4 ;  /* 0x00004804063f95b2 */ /* 0x0000e20008000100 */
[----:B------:R-:W-:Y:S01]  /*0580*/  NOP ;  /* 0x0000000000007918 */ /* 0x000fe20000000000 */
[----:B---34-:R-:W-:Y:S06]  /*0590*/  BAR.SYNC.DEFER_BLOCKING 0x0 ;  /* 0x0000000000007b1d */ /* 0x018fec0000010000 */
[----:B------:R-:W-:Y:S05]  /*05a0*/  @!P2 BRA `(.L_x_3) ;  /* 0x0000004c0080a947 */ /* 0x000fea0003800000 */
[----:B------:R-:W-:-:S13]  /*05b0*/  ISETP.GT.U32.AND P0, PT, R9, 0x1, PT ;  /* 0x000000010900780c */ /* 0x000fda0003f04070 */
[----:B0-----:R-:W-:Y:S05]  /*05c0*/  @P0 EXIT ;  /* 0x000000000000094d */ /* 0x001fea0003800000 */
[----:B------:R-:W-:Y:S01]  /*05d0*/  ULDC.64 UR4, c[0x0][0x650] ;  /* 0x0001940000047ab9 */ /* 0x000fe20000000a00 */
[----:B------:R-:W-:Y:S01]  /*05e0*/  PRMT R9, RZ, 0x7610, R9 ;  /* 0x00007610ff097816 */ /* 0x000fe20000000009 */
[----:B------:R-:W-:Y:S01]  /*05f0*/  IMAD.MOV.U32 R16, RZ, RZ, -0x1 ;  /* 0xffffffffff107424 */ /* 0x000fe200078e00ff */
[----:B------:R-:W-:Y:S01]  /*0600*/  ISETP.GE.U32.AND P0, PT, R0, UR4, PT ;  /* 0x0000000400007c0c */ /* 0x000fe2000bf06070 */
[----:B------:R-:W-:Y:S02]  /*0610*/  IMAD.MOV.U32 R12, RZ, RZ, -0x1 ;  /* 0xffffffffff0c7424 */ /* 0x000fe400078e00ff */
[----:B------:R-:W-:Y:S01]  /*0620*/  IMAD.MOV.U32 R69, RZ, RZ, -0x1 ;  /* 0xffffffffff457424 */ /* 0x000fe200078e00ff */
[----:B------:R-:W-:-:S13]  /*0630*/  ISETP.GE.U32.AND.EX P0, PT, R5, UR5, PT, P0 ;  /* 0x0000000505007c0c */ /* 0x000fda000bf06100 */
[----:B------:R-:W-:Y:S05]  /*0640*/  @P0 BRA `(.L_x_4) ;  /* 0x0000000400600947 */ /* 0x000fea0003800000 */
[----:B------:R-:W0:Y:S01]  /*0650*/  LDC.64 R16, c[0x0][0x628] ;  /* 0x00018a00ff107b82 */ /* 0x000e220000000a00 */
[----:B------:R-:W-:Y:S02]  /*0660*/  IMAD.MOV.U32 R10, RZ, RZ, R0 ;  /* 0x000000ffff0a7224 */ /* 0x000fe400078e0000 */
[----:B------:R-:W-:-:S05]  /*0670*/  IMAD.MOV.U32 R11, RZ, RZ, R5 ;  /* 0x000000ffff0b7224 */ /* 0x000fca00078e0005 */
[----:B------:R-:W1:Y:S08]  /*0680*/  LDC R18, c[0x0][0x630] ;  /* 0x00018c00ff127b82 */ /* 0x000e700000000800 */
[----:B------:R-:W2:Y:S01]  /*0690*/  LDC.64 R20, c[0x0][0x620] ;  /* 0x00018800ff147b82 */ /* 0x000ea20000000a00 */
[----:B0-----:R-:W-:-:S04]  /*06a0*/  ISETP.NE.U32.AND P0, PT, R16, RZ, PT ;  /* 0x000000ff1000720c */ /* 0x001fc80003f05070 */
[----:B------:R-:W-:-:S13]  /*06b0*/  ISETP.NE.AND.EX P0, PT, R17, RZ, PT, P0 ;  /* 0x000000ff1100720c */ /* 0x000fda0003f05300 */
[----:B-12---:R-:W-:Y:S05]  /*06c0*/  @!P0 BRA `(.L_x_5) ;  /* 0x0000000000288947 */ /* 0x006fea0003800000 */
[----:B------:R-:W0:Y:S02]  /*06d0*/  LDC R3, c[0x0][0x634] ;  /* 0x00018d00ff037b82 */ /* 0x000e240000000800 */
[----:B0-----:R-:W-:-:S05]  /*06e0*/  IADD3 R3, P0, R0, R3, RZ ;  /* 0x0000000300037210 */ /* 0x001fca0007f1e0ff */
[----:B------:R-:W-:-:S04]  /*06f0*/  IMAD.X R9, RZ, RZ, R5, P0 ;  /* 0x000000ffff097224 */ /* 0x000fc800000e0605 */
[----:B------:R-:W-:-:S04]  /*0700*/  IMAD.WIDE.U32 R10, R9, R16, RZ ;  /* 0x00000010090a7225 */ /* 0x000fc800078e00ff */
[----:B------:R-:W-:-:S04]  /*0710*/  IMAD.WIDE.U32 R12, P0, R3, R17, R10 ;  /* 0x00000011030c7225 */ /* 0x000fc8000780000a */
[----:B------:R-:W-:-:S04]  /*0720*/  IMAD.WIDE.U32 R10, R3, R16, RZ ;  /* 0x00000010030a7225 */ /* 0x000fc800078e00ff */
[----:B------:R-:W-:Y:S01]  /*0730*/  IMAD.X R15, RZ, RZ, RZ, P0 ;  /* 0x000000ffff0f7224 */ /* 0x000fe200000e06ff */
[----:B------:R-:W-:Y:S01]  /*0740*/  IADD3 RZ, P0, R11, R12, RZ ;  /* 0x0000000c0bff7210 */ /* 0x000fe20007f1e0ff */
[----:B------:R-:W-:-:S04]  /*0750*/  IMAD.MOV.U32 R14, RZ, RZ, R13 ;  /* 0x000000ffff0e7224 */ /* 0x000fc800078e000d */
[----:B------:R-:W-:-:S08]  /*0760*/  IMAD.WIDE.U32.X R10, R9, R17, R14, P0 ;  /* 0x00000011090a7225 */ /* 0x000fd000000e040e */
.L_x_5:
[-CC-:B------:R-:W-:Y:S01]  /*0770*/  SHF.R.U64 R69, R10, R18.reuse, R11.reuse ;  /* 0x000000120a457219 */ /* 0x180fe2000000120b */
[----:B------:R-:W0:Y:S01]  /*0780*/  LDC.64 R22, c[0x0][0x640] ;  /* 0x00019000ff167b82 */ /* 0x000e220000000a00 */
[----:B------:R-:W-:Y:S01]  /*0790*/  SHF.R.U32.HI R7, RZ, R18, R11 ;  /* 0x00000012ff077219 */ /* 0x000fe2000001160b */
[----:B------:R-:W-:Y:S01]  /*07a0*/  ULDC UR4, c[0x0][0x150] ;  /* 0x0000540000047ab9 */ /* 0x000fe20000000800 */
[----:B------:R-:W-:Y:S01]  /*07b0*/  IADD3 R9, P0, RZ, -R69, RZ ;  /* 0x80000045ff097210 */ /* 0x000fe20007f1e0ff */
[----:B------:R-:W-:Y:S01]  /*07c0*/  IMAD.MOV.U32 R10, RZ, RZ, R0 ;  /* 0x000000ffff0a7224 */ /* 0x000fe200078e0000 */
[----:B------:R-:W-:Y:S01]  /*07d0*/  I2FP.F32.U32 R3, R6 ;  /* 0x0000000600037245 */ /* 0x000fe20000201000 */
[----:B------:R-:W-:Y:S02]  /*07e0*/  IMAD.MOV.U32 R11, RZ, RZ, R5 ;  /* 0x000000ffff0b7224 */ /* 0x000fe400078e0005 */
[----:B------:R-:W1:Y:S01]  /*07f0*/  LDC R14, c[0x0][0x618] ;  /* 0x00018600ff0e7b82 */ /* 0x000e620000000800 */
[----:B------:R-:W-:-:S02]  /*0800*/  IMAD.X R13, RZ, RZ, ~R7, P0 ;  /* 0x000000ffff0d7224 */ /* 0x000fc400000e0e07 */
[----:B------:R-:W-:Y:S01]  /*0810*/  FMUL R3, R3, UR4 ;  /* 0x0000000403037c20 */ /* 0x000fe20008400000 */
[----:B------:R-:W-:Y:S01]  /*0820*/  IMAD.WIDE.U32 R10, R9, R20, R10 ;  /* 0x00000014090a7225 */ /* 0x000fe200078e000a */
[----:B------:R-:W-:-:S03]  /*0830*/  ULDC UR4, c[0x0][0x154] ;  /* 0x0000550000047ab9 */ /* 0x000fc60000000800 */
[----:B------:R-:W-:Y:S01]  /*0840*/  IMAD R12, R13, R20, RZ ;  /* 0x000000140d0c7224 */ /* 0x000fe200078e02ff */
[----:B------:R-:W2:Y:S01]  /*0850*/  LDC R7, c[0x0][0x144] ;  /* 0x00005100ff077b82 */ /* 0x000ea20000000800 */
[----:B------:R-:W3:Y:S01]  /*0860*/  F2I.U32.TRUNC.NTZ R3, R3 ;  /* 0x0000000300037305 */ /* 0x000ee2000020f000 */
[----:B------:R-:W-:Y:S02]  /*0870*/  IMAD.MOV.U32 R13, RZ, RZ, -0x1 ;  /* 0xffffffffff0d7424 */ /* 0x000fe400078e00ff */
[----:B------:R-:W-:-:S04]  /*0880*/  IMAD R9, R9, R21, R12 ;  /* 0x0000001509097224 */ /* 0x000fc800078e020c */
[----:B------:R-:W4:Y:S01]  /*0890*/  LDC R18, c[0x0][0x608] ;  /* 0x00018200ff127b82 */ /* 0x000f220000000800 */
[----:B------:R-:W-:Y:S01]  /*08a0*/  IMAD.IADD R11, R11, 0x1, R9 ;  /* 0x000000010b0b7824 */ /* 0x000fe200078e0209 */
[----:B0-----:R-:W-:Y:S02]  /*08b0*/  ISETP.NE.U32.AND P0, PT, R22, RZ, PT ;  /* 0x000000ff1600720c */ /* 0x001fe40003f05070 */
[----:B------:R-:W-:Y:S02]  /*08c0*/  I2FP.F32.U32 R9, R8 ;  /* 0x0000000800097245 */ /* 0x000fe40000201000 */
[----:B------:R-:W-:Y:S02]  /*08d0*/  ISETP.NE.AND.EX P0, PT, R23, RZ, PT, P0 ;  /* 0x000000ff1700720c */ /* 0x000fe40003f05300 */
[----:B------:R-:W0:Y:S01]  /*08e0*/  LDC R12, c[0x0][0x658] ;  /* 0x00019600ff0c7b82 */ /* 0x000e220000000800 */
[-C--:B-1----:R-:W-:Y:S01]  /*08f0*/  SHF.R.U64 R16, R10, R14.reuse, R11 ;  /* 0x0000000e0a107219 */ /* 0x082fe2000000120b */
[----:B---3--:R-:W-:Y:S01]  /*0900*/  IMAD.MOV R10, RZ, RZ, -R3 ;  /* 0x000000ffff0a7224 */ /* 0x008fe200078e0a03 */
[----:B------:R-:W-:-:S05]  /*0910*/  SHF.R.U32.HI R11, RZ, R14, R11 ;  /* 0x0000000eff0b7219 */ /* 0x000fca000001160b */
[----:B------:R-:W1:Y:S01]  /*0920*/  LDC R17, c[0x0][0x148] ;  /* 0x00005200ff117b82 */ /* 0x000e620000000800 */
[----:B--2---:R-:W-:Y:S02]  /*0930*/  IMAD R3, R7, R10, R6 ;  /* 0x0000000a07037224 */ /* 0x004fe400078e0206 */
[----:B------:R-:W-:-:S04]  /*0940*/  FMUL R7, R9, UR4 ;  /* 0x0000000409077c20 */ /* 0x000fc80008400000 */
[----:B------:R2:W3:Y:S01]  /*0950*/  F2I.U32.TRUNC.NTZ R15, R7 ;  /* 0x00000007000f7305 */ /* 0x0004e2000020f000 */
[----:B------:R-:W1:Y:S01]  /*0960*/  LDC R21, c[0x0][0x600] ;  /* 0x00018000ff157b82 */ /* 0x000e620000000800 */
[-CC-:B----4-:R-:W-:Y:S02]  /*0970*/  SHF.R.U64 R27, R16, R18.reuse, R11.reuse ;  /* 0x00000012101b7219 */ /* 0x190fe4000000120b */
[----:B------:R-:W-:Y:S01]  /*0980*/  SHF.R.U32.HI R9, RZ, R18, R11 ;  /* 0x00000012ff097219 */ /* 0x000fe2000001160b */
[----:B------:R-:W-:-:S04]  /*0990*/  IMAD.MOV.U32 R11, RZ, RZ, 0x1 ;  /* 0x00000001ff0b7424 */ /* 0x000fc800078e00ff */
[----:B------:R-:W4:Y:S01]  /*09a0*/  LDC R20, c[0x0][0x648] ;  /* 0x00019200ff147b82 */ /* 0x000f220000000800 */
[-C--:B0-----:R-:W-:Y:S02]  /*09b0*/  SHF.L.U32 R6, R13, R12.reuse, RZ ;  /* 0x0000000c0d067219 */ /* 0x081fe400000006ff */
[-CC-:B------:R-:W-:Y:S02]  /*09c0*/  SHF.R.U64 R18, R27, R12.reuse, R9.reuse ;  /* 0x0000000c1b127219 */ /* 0x180fe40000001209 */
[----:B------:R-:W-:Y:S02]  /*09d0*/  SHF.R.U32.HI R19, RZ, R12, R9 ;  /* 0x0000000cff137219 */ /* 0x000fe40000011609 */
[----:B------:R-:W-:Y:S01]  /*09e0*/  LOP3.LUT R14, RZ, R6, RZ, 0x33, !PT ;  /* 0x00000006ff0e7212 */ /* 0x000fe200078e33ff */
[----:B------:R-:W0:Y:S01]  /*09f0*/  LDC R25, c[0x0][0x638] ;  /* 0x00018e00ff197b82 */ /* 0x000e220000000800 */
[----:B------:R-:W-:Y:S01]  /*0a00*/  SHF.L.U32 R9, R11, R12, RZ ;  /* 0x0000000c0b097219 */ /* 0x000fe200000006ff */
[----:B------:R-:W-:-:S02]  /*0a10*/  IMAD.MOV.U32 R6, RZ, RZ, R18 ;  /* 0x000000ffff067224 */ /* 0x000fc400078e0012 */
[----:B--2---:R-:W-:-:S04]  /*0a20*/  IMAD.MOV.U32 R7, RZ, RZ, R19 ;  /* 0x000000ffff077224 */ /* 0x004fc800078e0013 */
[----:B------:R-:W2:Y:S01]  /*0a30*/  LDC R24, c[0x0][0x610] ;  /* 0x00018400ff187b82 */ /* 0x000ea20000000800 */
[----:B---3--:R-:W-:Y:S05]  /*0a40*/  @!P0 BRA `(.L_x_6) ;  /* 0x0000000000288947 */ /* 0x008fea0003800000 */
[----:B------:R-:W3:Y:S02]  /*0a50*/  LDC R13, c[0x0][0x64c] ;  /* 0x00019300ff0d7b82 */ /* 0x000ee40000000800 */
[----:B---3--:R-:W-:-:S05]  /*0a60*/  IADD3 R13, P0, R18, R13, RZ ;  /* 0x0000000d120d7210 */ /* 0x008fca0007f1e0ff */
        /* <DEDUP_REMOVED lines=8> */
.L_x_6:
[----:B----4-:R-:W-:Y:S01]  /*0af0*/  SHF.R.U64 R6, R6, R20, R7 ;  /* 0x0000001406067219 */ /* 0x010fe20000001207 */
[----:B-1----:R-:W-:Y:S01]  /*0b00*/  VIADD R7, R21, 0xffffffff ;  /* 0xffffffff15077836 */ /* 0x002fe20000000000 */
[----:B------:R-:W-:Y:S01]  /*0b10*/  LOP3.LUT R14, R27, R14, RZ, 0xc0, !PT ;  /* 0x0000000e1b0e7212 */ /* 0x000fe200078ec0ff */
[----:B------:R-:W-:Y:S02]  /*0b20*/  IMAD.MOV R15, RZ, RZ, -R15 ;  /* 0x000000ffff0f7224 */ /* 0x000fe400078e0a0f */
[----:B------:R-:W-:Y:S01]  /*0b30*/  IMAD.MOV R10, RZ, RZ, -R6 ;  /* 0x000000ffff0a7224 */ /* 0x000fe200078e0a06 */
[----:B------:R-:W-:Y:S01]  /*0b40*/  LOP3.LUT R7, R16, R7, RZ, 0xc0, !PT ;  /* 0x0000000710077212 */ /* 0x000fe200078ec0ff */
[----:B------:R-:W-:Y:S02]  /*0b50*/  IMAD R14, R9, R6, R14 ;  /* 0x00000006090e7224 */ /* 0x000fe400078e020e */
[----:B------:R-:W-:Y:S02]  /*0b60*/  @P4 IMAD R3, R17, R15, R8 ;  /* 0x0000000f11034224 */ /* 0x000fe400078e0208 */
[----:B0-----:R-:W-:-:S02]  /*0b70*/  IMAD R6, R10, R25, R18 ;  /* 0x000000190a067224 */ /* 0x001fc400078e0212 */
[----:B--2---:R-:W-:Y:S02]  /*0b80*/  IMAD R3, R14, R24, R3 ;  /* 0x000000180e037224 */ /* 0x004fe400078e0203 */
[----:B------:R-:W-:Y:S02]  /*0b90*/  IMAD R6, R6, R21, R7 ;  /* 0x0000001506067224 */ /* 0x000fe400078e0207 */
[----:B------:R-:W-:-:S03]  /*0ba0*/  IMAD.MOV.U32 R9, RZ, RZ, 0x1 ;  /* 0x00000001ff097424 */ /* 0x000fc600078e00ff */
[----:B------:R-:W-:Y:S02]  /*0bb0*/  SEL R12, R6, R3, !P4 ;  /* 0x00000003060c7207 */ /* 0x000fe40006000000 */
[----:B------:R-:W-:-:S07]  /*0bc0*/  SEL R16, R3, R6, !P4 ;  /* 0x0000000603107207 */ /* 0x000fce0006000000 */
.L_x_4:
[----:B------:R-:W-:-:S08]  /*0bd0*/  NOP ;  /* 0x0000000000007918 */ /* 0x000fd00000000000 */
[----:B------:R-:W0:Y:S02]  /*0be0*/  USETMAXREG.TRY_ALLOC.CTAPOOL UP0, 0xe8 ;  /* 0x000000e8000079c8 */ /* 0x000e240008000600 */
[----:B0-----:R-:W-:-:S13]  /*0bf0*/  PLOP3.LUT P0, PT, PT, PT, UP0, 0x80, 0x0 ;  /* 0x000000000000781c */ /* 0x001fda0003f0f008 */
[----:B------:R-:W-:Y:S05]  /*0c00*/  @!P0 BRA `(.L_x_4) ;  /* 0xfffffffc00f08947 */ /* 0x000fea000383ffff */
[----:B------:R-:W-:Y:S01]  /*0c10*/  ULDC.64 UR4, c[0x0][0x598] ;  /* 0x0001660000047ab9 */ /* 0x000fe20000000a00 */
[----:B------:R-:W-:Y:S01]  /*0c20*/  ULDC.64 UR16, c[0x0][0x208] ;  /* 0x0000820000107ab9 */ /* 0x000fe20000000a00 */
[----:B------:R-:W-:-:S04]  /*0c30*/  ISETP.NE.U32.AND P0, PT, RZ, UR4, PT ;  /* 0x00000004ff007c0c */ /* 0x000fc8000bf05070 */
[----:B------:R-:W-:-:S13]  /*0c40*/  ISETP.NE.AND.EX P0, PT, RZ, UR5, PT, P0 ;  /* 0x00000005ff007c0c */ /* 0x000fda000bf05300 */
[----:B------:R-:W-:Y:S05]  /*0c50*/  @!P0 BRA `(.L_x_7) ;  /* 0x00000000001c8947 */ /* 0x000fea0003800000 */
[----:B------:R-:W0:Y:S02]  /*0c60*/  LDC.64 R6, c[0x0][0x598] ;  /* 0x00016600ff067b82 */ /* 0x000e240000000a00 */
[----:B0-----:R-:W2:Y:S02]  /*0c70*/  LDG.E.64 R6, desc[UR16][R6.64] ;  /* 0x0000001006067981 */ /* 0x001ea4000c1e1b00 */
[----:B--2---:R-:W-:-:S04]  /*0c80*/  ISETP.NE.U32.AND P0, PT, R6, RZ, PT ;  /* 0x000000ff0600720c */ /* 0x004fc80003f05070 */
[----:B------:R-:W-:-:S13]  /*0c90*/  ISETP.NE.AND.EX P0, PT, R7, RZ, PT, P0 ;  /* 0x000000ff0700720c */ /* 0x000fda0003f05300 */
[----:B------:R-:W-:Y:S05]  /*0ca0*/  @!P0 BRA `(.L_x_7) ;  /* 0x0000000000088947 */ /* 0x000fea0003800000 */
[----:B------:R0:W5:Y:S01]  /*0cb0*/  LD.E R3, desc[UR16][R6.64] ;  /* 0x0000001006037980 */ /* 0x000162000c101900 */
[----:B------:R-:W-:Y:S05]  /*0cc0*/  BRA `(.L_x_8) ;  /* 0x0000000000207947 */ /* 0x000fea0003800000 */
.L_x_7:
[----:B------:R-:W-:Y:S02]  /*0cd0*/  ULDC.64 UR4, c[0x0][0x588] ;  /* 0x0001620000047ab9 */ /* 0x000fe40000000a00 */
[----:B------:R-:W-:-:S04]  /*0ce0*/  ISETP.NE.U32.AND P0, PT, RZ, UR4, PT ;  /* 0x00000004ff007c0c */ /* 0x000fc8000bf05070 */
[----:B------:R-:W-:-:S13]  /*0cf0*/  ISETP.NE.AND.EX P0, PT, RZ, UR5, PT, P0 ;  /* 0x00000005ff007c0c */ /* 0x000fda000bf05300 */
[----:B------:R-:W-:Y:S05]  /*0d00*/  @!P0 BRA `(.L_x_9) ;  /* 0x00000000000c8947 */ /* 0x000fea0003800000 */
[----:B------:R-:W0:Y:S02]  /*0d10*/  LDC.64 R6, c[0x0][0x588] ;  /* 0x00016200ff067b82 */ /* 0x000e240000000a00 */
[----:B0-----:R1:W5:Y:S01]  /*0d20*/  LDG.E R3, desc[UR16][R6.64] ;  /* 0x0000001006037981 */ /* 0x001362000c1e1900 */
[----:B------:R-:W-:Y:S05]  /*0d30*/  BRA `(.L_x_8) ;  /* 0x0000000000047947 */ /* 0x000fea0003800000 */
.L_x_9:
[----:B------:R-:W2:Y:S02]  /*0d40*/  LDC R3, c[0x0][0x580] ;  /* 0x00016000ff037b82 */ /* 0x000ea40000000800 */
.L_x_8:
[----:B------:R-:W-:Y:S02]  /*0d50*/  ULDC.64 UR4, c[0x0][0x5a0] ;  /* 0x0001680000047ab9 */ /* 0x000fe40000000a00 */
[----:B------:R-:W-:-:S04]  /*0d60*/  ISETP.NE.U32.AND P0, PT, RZ, UR4, PT ;  /* 0x00000004ff007c0c */ /* 0x000fc8000bf05070 */
[----:B------:R-:W-:-:S13]  /*0d70*/  ISETP.NE.AND.EX P0, PT, RZ, UR5, PT, P0 ;  /* 0x00000005ff007c0c */ /* 0x000fda000bf05300 */
[----:B------:R-:W-:Y:S05]  /*0d80*/  @!P0 BRA `(.L_x_10) ;  /* 0x00000000001c8947 */ /* 0x000fea0003800000 */
[----:B01----:R-:W0:Y:S02]  /*0d90*/  LDC.64 R6, c[0x0][0x5a0] ;  /* 0x00016800ff067b82 */ /* 0x003e240000000a00 */
[----:B0-----:R-:W3:Y:S02]  /*0da0*/  LDG.E.64 R6, desc[UR16][R6.64] ;  /* 0x0000001006067981 */ /* 0x001ee4000c1e1b00 */
[----:B---3--:R-:W-:-:S04]  /*0db0*/  ISETP.NE.U32.AND P0, PT, R6, RZ, PT ;  /* 0x000000ff0600720c */ /* 0x008fc80003f05070 */
[----:B------:R-:W-:-:S13]  /*0dc0*/  ISETP.NE.AND.EX P0, PT, R7, RZ, PT, P0 ;  /* 0x000000ff0700720c */ /* 0x000fda0003f05300 */
[----:B------:R-:W-:Y:S05]  /*0dd0*/  @!P0 BRA `(.L_x_10) ;  /* 0x0000000000088947 */ /* 0x000fea0003800000 */
[----:B------:R0:W5:Y:S01]  /*0de0*/  LD.E R10, desc[UR16][R6.64] ;  /* 0x00000010060a7980 */ /* 0x000162000c101900 */
[----:B------:R-:W-:Y:S05]  /*0df0*/  BRA `(.L_x_11) ;  /* 0x0000000000207947 */ /* 0x000fea0003800000 */
.L_x_10:
[----:B------:R-:W-:Y:S02]  /*0e00*/  ULDC.64 UR4, c[0x0][0x590] ;  /* 0x0001640000047ab9 */ /* 0x000fe40000000a00 */
[----:B------:R-:W-:-:S04]  /*0e10*/  ISETP.NE.U32.AND P0, PT, RZ, UR4, PT ;  /* 0x00000004ff007c0c */ /* 0x000fc8000bf05070 */
[----:B------:R-:W-:-:S13]  /*0e20*/  ISETP.NE.AND.EX P0, PT, RZ, UR5, PT, P0 ;  /* 0x00000005ff007c0c */ /* 0x000fda000bf05300 */
[----:B------:R-:W-:Y:S05]  /*0e30*/  @!P0 BRA `(.L_x_12) ;  /* 0x00000000000c8947 */ /* 0x000fea0003800000 */
[----:B------:R-:W3:Y:S02]  /*0e40*/  LDC.64 R10, c[0x0][0x590] ;  /* 0x00016400ff0a7b82 */ /* 0x000ee40000000a00 */
[----:B---3--:R3:W5:Y:S01]  /*0e50*/  LDG.E R10, desc[UR16][R10.64] ;  /* 0x000000100a0a7981 */ /* 0x008762000c1e1900 */
[----:B------:R-:W-:Y:S05]  /*0e60*/  BRA `(.L_x_11) ;  /* 0x0000000000047947 */ /* 0x000fea0003800000 */
.L_x_12:
[----:B------:R-:W4:Y:S02]  /*0e70*/  LDC R10, c[0x0][0x584] ;  /* 0x00016100ff0a7b82 */ /* 0x000f240000000800 */
.L_x_11:
[----:B------:R-:W-:-:S13]  /*0e80*/  LOP3.LUT P0, RZ, R9, 0xff, RZ, 0xc0, !PT ;  /* 0x000000ff09ff7812 */ /* 0x000fda000780c0ff */
[----:B------:R-:W-:Y:S05]  /*0e90*/  @!P0 EXIT ;  /* 0x000000000000894d */ /* 0x000fea0003800000 */
[----:B------:R-:W-:Y:S01]  /*0ea0*/  ULDC UR4, c[0x0][0x28c] ;  /* 0x0000a30000047ab9 */ /* 0x000fe20000000800 */
[----:B------:R-:W-:Y:S01]  /*0eb0*/  LOP3.LUT R80, R4, 0x1, RZ, 0xfc, !PT ;  /* 0x0000000104507812 */ /* 0x000fe200078efcff */
[----:B------:R-:W-:-:S04]  /*0ec0*/  UIADD3 UR4, UR4, 0x7f, URZ ;  /* 0x0000007f04047890 */ /* 0x000fc8000fffe03f */
[----:B------:R-:W-:-:S04]  /*0ed0*/  USHF.R.S32.HI UR5, URZ, 0x1f, UR4 ;  /* 0x0000001f3f057899 */ /* 0x000fc80008011404 */
[----:B------:R-:W-:-:S03]  /*0ee0*/  ULEA.HI UR5, UR5, UR4, URZ, 0x7 ;  /* 0x0000000405057291 */ /* 0x000fc6000f8f383f */
[----:B------:R-:W-:Y:S01]  /*0ef0*/  UMOV UR4, URZ ;  /* 0x0000003f00047c82 */ /* 0x000fe20008000000 */
[----:B------:R-:W-:-:S03]  /*0f00*/  USHF.R.S32.HI UR9, URZ, 0x7, UR5 ;  /* 0x000000073f097899 */ /* 0x000fc60008011405 */
[----:B------:R-:W-:-:S09]  /*0f10*/  UMOV UR5, URZ ;  /* 0x0000003f00057c82 */ /* 0x000fd20008000000 */
.L_x_101:
[----:B01----:R-:W-:Y:S01]  /*0f20*/  LOP3.LUT R6, R2, 0x80, RZ, 0xc0, !PT ;  /* 0x0000008002067812 */ /* 0x003fe200078ec0ff */
[----:B------:R-:W0:Y:S01]  /*0f30*/  S2UR UR13, SR_CgaCtaId ;  /* 0x00000000000d79c3 */ /* 0x000e220000008800 */
[----:B------:R-:W-:Y:S01]  /*0f40*/  UMOV UR12, 0x400 ;  /* 0x00000400000c7882 */ /* 0x000fe20000000000 */
[----:B------:R-:W-:Y:S01]  /*0f50*/  UMOV UR6, URZ ;  /* 0x0000003f00067c82 */ /* 0x000fe20008000000 */
[----:B------:R-:W-:Y:S01]  /*0f60*/  SHF.R.U32.HI R6, RZ, 0x7, R6 ;  /* 0x00000007ff067819 */ /* 0x000fe20000011606 */
[----:B------:R-:W-:Y:S01]  /*0f70*/  UMOV UR7, URZ ;  /* 0x0000003f00077c82 */ /* 0x000fe20008000000 */
[----:B------:R-:W-:Y:S01]  /*0f80*/  UMOV UR18, UR5 ;  /* 0x0000000500127c82 */ /* 0x000fe20008000000 */
[----:B------:R-:W-:Y:S01]  /*0f90*/  CS2R R14, SRZ ;  /* 0x00000000000e7805 */ /* 0x000fe2000001ff00 */
[----:B---3--:R-:W-:Y:S01]  /*0fa0*/  IMAD.MOV.U32 R11, RZ, RZ, RZ ;  /* 0x000000ffff0b7224 */ /* 0x008fe200078e00ff */
[----:B------:R-:W1:Y:S01]  /*0fb0*/  LDC R7, c[0x0][0x28c] ;  /* 0x0000a300ff077b82 */ /* 0x000e620000000800 */
[----:B------:R-:W3:Y:S01]  /*0fc0*/  SHFL.IDX PT, R6, R6, RZ, 0x1f ;  /* 0x00001fff06067589 */ /* 0x000ee200000e0000 */
[----:B------:R-:W-:-:S02]  /*0fd0*/  CS2R R18, SRZ ;  /* 0x0000000000127805 */ /* 0x000fc4000001ff00 */
[----:B------:R-:W-:Y:S02]  /*0fe0*/  CS2R R20, SRZ ;  /* 0x0000000000147805 */ /* 0x000fe4000001ff00 */
[----:B------:R-:W-:Y:S02]  /*0ff0*/  CS2R R22, SRZ ;  /* 0x0000000000167805 */ /* 0x000fe4000001ff00 */
[----:B------:R-:W-:Y:S02]  /*1000*/  CS2R R56, SRZ ;  /* 0x0000000000387805 */ /* 0x000fe4000001ff00 */
[----:B------:R-:W-:Y:S02]  /*1010*/  CS2R R58, SRZ ;  /* 0x00000000003a7805 */ /* 0x000fe4000001ff00 */
[----:B------:R-:W-:Y:S02]  /*1020*/  CS2R R60, SRZ ;  /* 0x00000000003c7805 */ /* 0x000fe4000001ff00 */
[----:B------:R-:W-:-:S02]  /*1030*/  CS2R R62, SRZ ;  /* 0x00000000003e7805 */ /* 0x000fc4000001ff00 */
[----:B------:R-:W-:Y:S02]  /*1040*/  CS2R R64, SRZ ;  /* 0x0000000000407805 */ /* 0x000fe4000001ff00 */
[----:B------:R-:W-:Y:S01]  /*1050*/  CS2R R66, SRZ ;  /* 0x0000000000427805 */ /* 0x000fe2000001ff00 */
[----:B------:R-:W-:Y:S01]  /*1060*/  IMAD.MOV.U32 R68, RZ, RZ, RZ ;  /* 0x000000ffff447224 */ /* 0x000fe200078e00ff */
[----:B------:R-:W-:Y:S02]  /*1070*/  CS2R R70, SRZ ;  /* 0x0000000000467805 */ /* 0x000fe4000001ff00 */
[----:B------:R-:W-:Y:S02]  /*1080*/  CS2R R72, SRZ ;  /* 0x0000000000487805 */ /* 0x000fe4000001ff00 */
[----:B------:R-:W-:Y:S02]  /*1090*/  CS2R R74, SRZ ;  /* 0x00000000004a7805 */ /* 0x000fe4000001ff00 */
[----:B------:R-:W-:-:S02]  /*10a0*/  CS2R R76, SRZ ;  /* 0x00000000004c7805 */ /* 0x000fc4000001ff00 */
[----:B------:R-:W-:Y:S01]  /*10b0*/  CS2R R78, SRZ ;  /* 0x00000000004e7805 */ /* 0x000fe2000001ff00 */
[----:B------:R-:W-:Y:S01]  /*10c0*/  IMAD.U32 R9, RZ, RZ, UR4 ;  /* 0x00000004ff097e24 */ /* 0x000fe2000f8e00ff */
[----:B------:R-:W-:Y:S02]  /*10d0*/  CS2R R24, SRZ ;  /* 0x0000000000187805 */ /* 0x000fe4000001ff00 */
[----:B------:R-:W-:Y:S02]  /*10e0*/  CS2R R26, SRZ ;  /* 0x00000000001a7805 */ /* 0x000fe4000001ff00 */
[----:B------:R-:W-:Y:S02]  /*10f0*/  CS2R R28, SRZ ;  /* 0x00000000001c7805 */ /* 0x000fe4000001ff00 */
[----:B------:R-:W-:Y:S02]  /*1100*/  CS2R R30, SRZ ;  /* 0x00000000001e7805 */ /* 0x000fe4000001ff00 */
[----:B------:R-:W-:-:S02]  /*1110*/  CS2R R32, SRZ ;  /* 0x0000000000207805 */ /* 0x000fc4000001ff00 */
[----:B------:R-:W-:Y:S02]  /*1120*/  CS2R R34, SRZ ;  /* 0x0000000000227805 */ /* 0x000fe4000001ff00 */
[----:B-1----:R-:W-:Y:S02]  /*1130*/  ISETP.GE.AND P0, PT, R7, 0x1, PT ;  /* 0x000000010700780c */ /* 0x002fe40003f06270 */
[----:B------:R-:W-:Y:S02]  /*1140*/  CS2R R36, SRZ ;  /* 0x0000000000247805 */ /* 0x000fe4000001ff00 */
[----:B---3--:R-:W-:Y:S02]  /*1150*/  R2UR UR8, R6 ;  /* 0x00000000060872ca */ /* 0x008fe400000e0000 */
[----:B------:R-:W-:Y:S02]  /*1160*/  CS2R R38, SRZ ;  /* 0x0000000000267805 */ /* 0x000fe4000001ff00 */
[----:B------:R-:W-:-:S02]  /*1170*/  CS2R R40, SRZ ;  /* 0x0000000000287805 */ /* 0x000fc4000001ff00 */
[----:B------:R-:W-:Y:S02]  /*1180*/  CS2R R42, SRZ ;  /* 0x00000000002a7805 */ /* 0x000fe4000001ff00 */
[----:B------:R-:W-:Y:S02]  /*1190*/  CS2R R44, SRZ ;  /* 0x00000000002c7805 */ /* 0x000fe4000001ff00 */
[----:B------:R-:W-:Y:S02]  /*11a0*/  CS2R R46, SRZ ;  /* 0x00000000002e7805 */ /* 0x000fe4000001ff00 */
[----:B------:R-:W-:Y:S02]  /*11b0*/  CS2R R48, SRZ ;  /* 0x0000000000307805 */ /* 0x000fe4000001ff00 */
[----:B------:R-:W-:Y:S02]  /*11c0*/  CS2R R50, SRZ ;  /* 0x0000000000327805 */ /* 0x000fe4000001ff00 */
[----:B------:R-:W-:-:S02]  /*11d0*/  CS2R R52, SRZ ;  /* 0x0000000000347805 */ /* 0x000fc4000001ff00 */
[----:B------:R-:W-:Y:S01]  /*11e0*/  CS2R R54, SRZ ;  /* 0x0000000000367805 */ /* 0x000fe2000001ff00 */
[----:B------:R-:W-:-:S04]  /*11f0*/  ULEA.HI UR10, UR8, UR8, URZ, 0x1 ;  /* 0x00000008080a7291 */ /* 0x000fc8000f8f083f */
[----:B------:R-:W-:Y:S02]  /*1200*/  ULOP3.LUT UR11, UR10, 0x7fffe, URZ, 0xc0, !UPT ;  /* 0x0007fffe0a0b7892 */ /* 0x000fe4000f8ec03f */
[----:B0-----:R-:W-:Y:S02]  /*1210*/  ULEA UR10, UR13, UR12, 0x18 ;  /* 0x0000000c0d0a7291 */ /* 0x001fe4000f8ec03f */
[----:B------:R-:W-:-:S03]  /*1220*/  UIADD3 UR11, UR8, -UR11, URZ ;  /* 0x8000000b080b7290 */ /* 0x000fc6000fffe03f */
[----:B------:R-:W-:Y:S01]  /*1230*/  UMOV UR8, URZ ;  /* 0x0000003f00087c82 */ /* 0x000fe20008000000 */
[----:B------:R-:W-:-:S04]  /*1240*/  ULEA UR11, UR11, UR10, 0xd ;  /* 0x0000000a0b0b7291 */ /* 0x000fc8000f8e683f */
[----:B------:R-:W-:-:S04]  /*1250*/  UIADD3 UR11, UR11, 0x100, URZ ;  /* 0x000001000b0b7890 */ /* 0x000fc8000fffe03f */
[----:B------:R-:W-:-:S04]  /*1260*/  USHF.R.U32.HI UR11, URZ, 0x4, UR11 ;  /* 0x000000043f0b7899 */ /* 0x000fc8000801160b */
[----:B------:R-:W-:Y:S01]  /*1270*/  ULOP3.LUT UR11, UR11, 0x3fff, URZ, 0xc0, !UPT ;  /* 0x00003fff0b0b7892 */ /* 0x000fe2000f8ec03f */
[----:B-----5:R-:W-:Y:S11]  /*1280*/  @!P0 BRA `(.L_x_13) ;  /* 0x0000000400a08947 */ /* 0x020ff60003800000 */
[----:B------:R-:W-:-:S13]  /*1290*/  ISETP.NE.AND P1, PT, R80, 0x3, PT ;  /* 0x000000035000780c */ /* 0x000fda0003f25270 */
[----:B------:R-:W-:Y:S05]  /*12a0*/  @!P1 BRA `(.L_x_14) ;  /* 0x0000000000049947 */ /* 0x000fea0003800000 */
[----:B------:R-:W-:Y:S01]  /*12b0*/  BPT.TRAP 0x1 ;  /* 0x000000040000795c */ /* 0x000fe20000300000 */
.L_x_14:
[----:B------:R-:W-:Y:S01]  /*12c0*/  ULEA UR6, UR5, UR10, 0x3 ;  /* 0x0000000a05067291 */ /* 0x000fe2000f8e183f */
[----:B------:R-:W-:-:S05]  /*12d0*/  IMAD.U32 R6, RZ, RZ, UR4 ;  /* 0x00000004ff067e24 */ /* 0x000fca000f8e00ff */
[----:B------:R-:W-:-:S04]  /*12e0*/  SHF.L.U32 R6, R6, 0x1f, RZ ;  /* 0x0000001f06067819 */ /* 0x000fc800000006ff */
[----:B------:R0:W1:Y:S01]  /*12f0*/  SYNCS.PHASECHK.TRANS64.TRYWAIT P0, [UR6], R6 ;  /* 0x00000006ff0075a7 */ /* 0x0000620008000146 */
[----:B------:R-:W-:Y:S05]  /*1300*/  @!P1 BRA `(.L_x_15) ;  /* 0x0000000000049947 */ /* 0x000fea0003800000 */
[----:B------:R-:W-:Y:S01]  /*1310*/  BPT.TRAP 0x1 ;  /* 0x000000040000795c */ /* 0x000fe20000300000 */
.L_x_15:
[----:B-1----:R-:W-:Y:S05]  /*1320*/  @P0 BRA `(.L_x_16) ;  /* 0x0000000000080947 */ /* 0x002fea0003800000 */
[----:B------:R-:W1:Y:S02]  /*1330*/  SYNCS.PHASECHK.TRANS64.TRYWAIT P0, [UR6], R6 ;  /* 0x00000006ff0075a7 */ /* 0x000e640008000146 */
[----:B-1----:R-:W-:Y:S05]  /*1340*/  @!P0 BRA `(.L_x_17) ;  /* 0x00000054008c8947 */ /* 0x002fea0003800000 */
.L_x_16:
[----:B------:R-:W-:Y:S01]  /*1350*/  UIADD3 UR6, UR10, 0xc100, URZ ;  /* 0x0000c1000a067890 */ /* 0x000fe2000fffe03f */
[----:B------:R-:W-:Y:S01]  /*1360*/  WARPGROUP.ARRIVE ;  /* 0x00000000000079c5 */ /* 0x000fe20000000000 */
[----:B------:R-:W-:Y:S01]  /*1370*/  ULOP3.LUT UR8, UR11, 0x10000, URZ, 0xfc, !UPT ;  /* 0x000100000b087892 */ /* 0x000fe2000f8efc3f */
[----:B------:R-:W-:Y:S01]  /*1380*/  CS2R R14, SRZ ;  /* 0x00000000000e7805 */ /* 0x000fe2000001ff00 */
[----:B------:R-:W-:Y:S01]  /*1390*/  USHF.R.U32.HI UR6, URZ, 0x4, UR6 ;  /* 0x000000043f067899 */ /* 0x000fe20008011606 */
[----:B------:R-:W-:Y:S01]  /*13a0*/  IMAD.MOV.U32 R11, RZ, RZ, RZ ;  /* 0x000000ffff0b7224 */ /* 0x000fe200078e00ff */
[----:B------:R-:W-:Y:S01]  /*13b0*/  UMOV UR13, 0x40000040 ;  /* 0x40000040000d7882 */ /* 0x000fe20000000000 */
[----:B------:R-:W-:Y:S01]  /*13c0*/  UMOV UR15, 0x40000040 ;  /* 0x40000040000f7882 */ /* 0x000fe20000000000 */
[----:B------:R-:W-:Y:S01]  /*13d0*/  ULOP3.LUT UR6, UR6, 0x3fff, URZ, 0xc0, !UPT ;  /* 0x00003fff06067892 */ /* 0x000fe2000f8ec03f */
[----:B------:R-:W-:Y:S02]  /*13e0*/  CS2R R18, SRZ ;  /* 0x0000000000127805 */ /* 0x000fe4000001ff00 */
[----:B------:R-:W-:-:S02]  /*13f0*/  CS2R R20, SRZ ;  /* 0x0000000000147805 */ /* 0x000fc4000001ff00 */
[----:B------:R-:W-:Y:S01]  /*1400*/  CS2R R22, SRZ ;  /* 0x0000000000167805 */ /* 0x000fe2000001ff00 */
[----:B------:R-:W-:Y:S01]  /*1410*/  ULOP3.LUT UR7, UR6, 0x10000, URZ, 0xfc, !UPT ;  /* 0x0001000006077892 */ /* 0x000fe2000f8efc3f */
[----:B------:R-:W-:Y:S01]  /*1420*/  CS2R R56, SRZ ;  /* 0x0000000000387805 */ /* 0x000fe2000001ff00 */
[----:B------:R-:W-:Y:S01]  /*1430*/  ULEA UR6, UR5, UR8, 0xa ;  /* 0x0000000805067291 */ /* 0x000fe2000f8e503f */
[----:B------:R-:W-:Y:S01]  /*1440*/  CS2R R58, SRZ ;  /* 0x00000000003a7805 */ /* 0x000fe2000001ff00 */
[----:B------:R-:W-:Y:S01]  /*1450*/  ULEA UR7, UR5, UR7, 0x9 ;  /* 0x0000000705077291 */ /* 0x000fe2000f8e483f */
[----:B------:R-:W-:Y:S02]  /*1460*/  CS2R R60, SRZ ;  /* 0x00000000003c7805 */ /* 0x000fe4000001ff00 */
[----:B------:R-:W-:Y:S02]  /*1470*/  CS2R R62, SRZ ;  /* 0x00000000003e7805 */ /* 0x000fe4000001ff00 */
[----:B------:R-:W-:-:S02]  /*1480*/  CS2R R64, SRZ ;  /* 0x0000000000407805 */ /* 0x000fc4000001ff00 */
[----:B------:R-:W-:Y:S01]  /*1490*/  CS2R R66, SRZ ;  /* 0x0000000000427805 */ /* 0x000fe2000001ff00 */
[----:B------:R-:W-:Y:S01]  /*14a0*/  UMOV UR12, UR6 ;  /* 0x00000006000c7c82 */ /* 0x000fe20008000000 */
[----:B------:R-:W-:Y:S01]  /*14b0*/  IMAD.MOV.U32 R68, RZ, RZ, RZ ;  /* 0x000000ffff447224 */ /* 0x000fe200078e00ff */
[----:B------:R-:W-:Y:S01]  /*14c0*/  UMOV UR14, UR7 ;  /* 0x00000007000e7c82 */ /* 0x000fe20008000000 */
[----:B------:R-:W-:Y:S01]  /*14d0*/  CS2R R70, SRZ ;  /* 0x0000000000467805 */ /* 0x000fe2000001ff00 */
[----:B------:R-:W-:Y:S01]  /*14e0*/  QGMMA.64x64x32.F32.E4M3.E4M3 R24, gdesc[UR12], RZ, !UPT ;  /* 0x00e000000c1879f3 */ /* 0x000fe2000c7008ff */
[----:B------:R-:W-:Y:S01]  /*14f0*/  UIADD3 UR12, UR6, 0x2, URZ ;  /* 0x00000002060c7890 */ /* 0x000fe2000fffe03f */
[----:B------:R-:W-:Y:S01]  /*1500*/  CS2R R72, SRZ ;  /* 0x0000000000487805 */ /* 0x000fe2000001ff00 */
[----:B------:R-:W-:Y:S01]  /*1510*/  UIADD3 UR14, UR7, 0x2, URZ ;  /* 0x00000002070e7890 */ /* 0x000fe2000fffe03f */
[----:B------:R-:W-:Y:S01]  /*1520*/  CS2R R74, SRZ ;  /* 0x00000000004a7805 */ /* 0x000fe2000001ff00 */
[----:B------:R-:W-:Y:S01]  /*1530*/  UMOV UR13, 0x40000040 ;  /* 0x40000040000d7882 */ /* 0x000fe20000000000 */
[----:B------:R-:W-:Y:S01]  /*1540*/  UMOV UR15, 0x40000040 ;  /* 0x40000040000f7882 */ /* 0x000fe20000000000 */
[----:B------:R-:W-:-:S02]  /*1550*/  CS2R R76, SRZ ;  /* 0x00000000004c7805 */ /* 0x000fc4000001ff00 */
[----:B------:R-:W-:-:S03]  /*1560*/  CS2R R78, SRZ ;  /* 0x00000000004e7805 */ /* 0x000fc6000001ff00 */
[----:B------:R-:W-:Y:S01]  /*1570*/  QGMMA.64x64x32.F32.E4M3.E4M3 R24, gdesc[UR12], R24 ;  /* 0x00e000000c1879f3 */ /* 0x000fe20008700818 */
[----:B------:R-:W-:Y:S02]  /*1580*/  UIADD3 UR12, UR6, 0x4, URZ ;  /* 0x00000004060c7890 */ /* 0x000fe4000fffe03f */
[----:B------:R-:W-:Y:S01]  /*1590*/  UIADD3 UR14, UR7, 0x4, URZ ;  /* 0x00000004070e7890 */ /* 0x000fe2000fffe03f */
[----:B------:R-:W-:Y:S01]  /*15a0*/  UMOV UR13, 0x40000040 ;  /* 0x40000040000d7882 */ /* 0x000fe20000000000 */
[----:B------:R-:W-:-:S07]  /*15b0*/  UMOV UR15, 0x40000040 ;  /* 0x40000040000f7882 */ /* 0x000fce0000000000 */
[----:B------:R-:W-:Y:S01]  /*15c0*/  QGMMA.64x64x32.F32.E4M3.E4M3 R24, gdesc[UR12], R24 ;  /* 0x00e000000c1879f3 */ /* 0x000fe20008700818 */
[----:B------:R-:W-:Y:S02]  /*15d0*/  UIADD3 UR14, UR7, 0x6, URZ ;  /* 0x00000006070e7890 */ /* 0x000fe4000fffe03f */
[----:B------:R-:W-:Y:S01]  /*15e0*/  UIADD3 UR12, UR6, 0x6, URZ ;  /* 0x00000006060c7890 */ /* 0x000fe2000fffe03f */
[----:B------:R-:W-:Y:S01]  /*15f0*/  ULDC UR7, c[0x0][0x50c] ;  /* 0x0001430000077ab9 */ /* 0x000fe20000000800 */
[----:B------:R-:W-:Y:S01]  /*1600*/  UMOV UR13, 0x40000040 ;  /* 0x40000040000d7882 */ /* 0x000fe20000000000 */
[----:B------:R-:W-:Y:S01]  /*1610*/  UISETP.NE.AND UP0, UPT, UR7, 0x4, UPT ;  /* 0x000000040700788c */ /* 0x000fe2000bf05270 */
[----:B------:R-:W-:Y:S01]  /*1620*/  UMOV UR15, 0x40000040 ;  /* 0x40000040000f7882 */ /* 0x000fe20000000000 */
[----:B------:R-:W-:Y:S02]  /*1630*/  UMOV UR6, 0x4 ;  /* 0x0000000400067882 */ /* 0x000fe40000000000 */
[----:B------:R-:W-:-:S06]  /*1640*/  USEL UR7, URZ, 0x1, UP0 ;  /* 0x000000013f077887 */ /* 0x000fcc0008000000 */
[----:B------:R-:W-:Y:S01]  /*1650*/  ISETP.NE.AND P0, PT, RZ, UR7, PT ;  /* 0x00000007ff007c0c */ /* 0x000fe2000bf05270 */
[----:B------:R-:W-:-:S12]  /*1660*/  QGMMA.64x64x32.F32.E4M3.E4M3 R24, gdesc[UR12], R24, gsb0 ;  /* 0x00e000000c1879f3 */ /* 0x000fd80008000818 */
[----:B------:R-:W-:Y:S05]  /*1670*/  @!P0 BRA `(.L_x_18) ;  /* 0x0000000000888947 */ /* 0x000fea0003800000 */
[----:B------:R-:W-:Y:S02]  /*1680*/  WARPGROUP.DEPBAR.LE gsb0, 0x0 ;  /* 0x00008000000079c5 */ /* 0x000fe40000010000 */
[----:B------:R-:W-:-:S01]  /*1690*/  FADD R79, RZ, R24 ;  /* 0x00000018ff4f7221 */ /* 0x000fc20000000000 */
[----:B------:R-:W-:Y:S01]  /*16a0*/  FADD R78, RZ, R25 ;  /* 0x00000019ff4e7221 */ /* 0x000fe20000000000 */
        /* <DEDUP_REMOVED lines=30> */
[----:B------:R-:W-:-:S06]  /*1890*/  UMOV UR6, URZ ;  /* 0x0000003f00067c82 */ /* 0x000fcc0008000000 */
.L_x_18:
[----:B------:R-:W-:-:S04]  /*18a0*/  UIADD3 UR18, UR5, 0x1, URZ ;  /* 0x0000000105127890 */ /* 0x000fc8000fffe03f */
[----:B------:R-:W-:-:S04]  /*18b0*/  UISETP.NE.AND UP0, UPT, UR18, 0x3, UPT ;  /* 0x000000031200788c */ /* 0x000fc8000bf05270 */
[----:B------:R-:W-:Y:S02]  /*18c0*/  USEL UR8, URZ, 0x1, UP0 ;  /* 0x000000013f087887 */ /* 0x000fe40008000000 */
[----:B------:R-:W-:Y:S02]  /*18d0*/  USEL UR18, UR18, URZ, UP0 ;  /* 0x0000003f12127287 */ /* 0x000fe40008000000 */
[----:B------:R-:W-:-:S06]  /*18e0*/  ULOP3.LUT UR8, UR4, UR8, URZ, 0x3c, !UPT ;  /* 0x0000000804087292 */ /* 0x000fcc000f8e3c3f */
[----:B------:R-:W-:Y:S01]  /*18f0*/  IMAD.U32 R9, RZ, RZ, UR8 ;  /* 0x00000008ff097e24 */ /* 0x000fe2000f8e00ff */
[----:B------:R-:W-:-:S06]  /*1900*/  UMOV UR8, 0x1 ;  /* 0x0000000100087882 */ /* 0x000fcc0000000000 */
.L_x_13:
[----:B------:R-:W-:-:S04]  /*1910*/  UISETP.LT.AND UP0, UPT, UR9, 0x1, UPT ;  /* 0x000000010900788c */ /* 0x000fc8000bf01270 */
[----:B------:R-:W-:-:S04]  /*1920*/  USEL UR12, UR9, 0x1, UP0 ;  /* 0x00000001090c7887 */ /* 0x000fc80008000000 */
[----:B------:R-:W-:-:S04]  /*1930*/  UIADD3 UR12, UR9, -UR12, URZ ;  /* 0x8000000c090c7290 */ /* 0x000fc8000fffe03f */
[----:B------:R-:W-:-:S06]  /*1940*/  UISETP.GE.AND UP0, UPT, UR12, 0x1, UPT ;  /* 0x000000010c00788c */ /* 0x000fcc000bf06270 */
[----:B------:R-:W-:-:S13]  /*1950*/  PLOP3.LUT P0, PT, PT, PT, UP0, 0x80, 0x0 ;  /* 0x000000000000781c */ /* 0x000fda0003f0f008 */
[----:B------:R-:W-:Y:S05]  /*1960*/  @!P0 BRA `(.L_x_19) ;  /* 0x0000000400b48947 */ /* 0x000fea0003800000 */
[----:B01----:R-:W-:Y:S01]  /*1970*/  IMAD.U32 R6, RZ, RZ, UR12 ;  /* 0x0000000cff067e24 */ /* 0x003fe2000f8e00ff */
[----:B------:R-:W-:Y:S01]  /*1980*/  UMOV UR19, UR5 ;  /* 0x0000000500137c82 */ /* 0x000fe20008000000 */
[----:B------:R-:W-:-:S05]  /*1990*/  ULDC UR20, c[0x0][0x50c] ;  /* 0x0001430000147ab9 */ /* 0x000fca0000000800 */
.L_x_27:
[----:B------:R-:W-:-:S13]  /*19a0*/  ISETP.NE.AND P1, PT, R80, 0x3, PT ;  /* 0x000000035000780c */ /* 0x000fda0003f25270 */
[----:B01----:R-:W-:Y:S05]  /*19b0*/  @!P1 BRA `(.L_x_20) ;  /* 0x0000000000049947 */ /* 0x003fea0003800000 */
[----:B------:R-:W-:Y:S01]  /*19c0*/  BPT.TRAP 0x1 ;  /* 0x000000040000795c */ /* 0x000fe20000300000 */
.L_x_20:
[----:B------:R-:W0:Y:S01]  /*19d0*/  S2UR UR12, SR_CgaCtaId ;  /* 0x00000000000c79c3 */ /* 0x000e220000008800 */
[----:B------:R-:W-:Y:S01]  /*19e0*/  UMOV UR10, 0x400 ;  /* 0x00000400000a7882 */ /* 0x000fe20000000000 */
[----:B------:R-:W-:Y:S01]  /*19f0*/  SHF.L.U32 R7, R9, 0x1f, RZ ;  /* 0x0000001f09077819 */ /* 0x000fe200000006ff */
[----:B0-----:R-:W-:-:S04]  /*1a00*/  ULEA UR10, UR12, UR10, 0x18 ;  /* 0x0000000a0c0a7291 */ /* 0x001fc8000f8ec03f */
[----:B------:R-:W-:-:S09]  /*1a10*/  ULEA UR12, UR18, UR10, 0x3 ;  /* 0x0000000a120c7291 */ /* 0x000fd2000f8e183f */
[----:B------:R0:W1:Y:S01]  /*1a20*/  SYNCS.PHASECHK.TRANS64.TRYWAIT P0, [UR12], R7 ;  /* 0x00000007ff0075a7 */ /* 0x000062000800014c */
[----:B------:R-:W-:Y:S05]  /*1a30*/  @!P1 BRA `(.L_x_21) ;  /* 0x0000000000049947 */ /* 0x000fea0003800000 */
[----:B------:R-:W-:Y:S01]  /*1a40*/  BPT.TRAP 0x1 ;  /* 0x000000040000795c */ /* 0x000fe20000300000 */
.L_x_21:
[----:B-1----:R-:W-:Y:S05]  /*1a50*/  @P0 BRA `(.L_x_22) ;  /* 0x0000000000080947 */ /* 0x002fea0003800000 */
[----:B------:R-:W1:Y:S02]  /*1a60*/  SYNCS.PHASECHK.TRANS64.TRYWAIT P0, [UR12], R7 ;  /* 0x00000007ff0075a7 */ /* 0x000e64000800014c */
[----:B-1----:R-:W-:Y:S05]  /*1a70*/  @!P0 BRA `(.L_x_23) ;  /* 0x0000004c00d88947 */ /* 0x002fea0003800000 */
.L_x_22:
[----:B------:R-:W-:Y:S01]  /*1a80*/  UIADD3 UR12, UR10, 0xc100, URZ ;  /* 0x0000c1000a0c7890 */ /* 0x000fe2000fffe03f */
[----:B------:R-:W-:Y:S01]  /*1a90*/  WARPGROUP.ARRIVE ;  /* 0x00000000000079c5 */ /* 0x000fe20000000000 */
[----:B------:R-:W-:Y:S02]  /*1aa0*/  UISETP.NE.AND UP0, UPT, UR7, URZ, UPT ;  /* 0x0000003f0700728c */ /* 0x000fe4000bf05270 */
[----:B------:R-:W-:Y:S02]  /*1ab0*/  USHF.R.U32.HI UR12, URZ, 0x4, UR12 ;  /* 0x000000043f0c7899 */ /* 0x000fe4000801160c */
[----:B------:R-:W-:Y:S02]  /*1ac0*/  USEL UR8, UR8, URZ, !UP0 ;  /* 0x0000003f08087287 */ /* 0x000fe4000c000000 */
[----:B------:R-:W-:Y:S02]  /*1ad0*/  ULOP3.LUT UR12, UR12, 0x3fff, URZ, 0xc0, !UPT ;  /* 0x00003fff0c0c7892 */ /* 0x000fe4000f8ec03f */
[----:B------:R-:W-:-:S02]  /*1ae0*/  UISETP.NE.U32.AND UP0, UPT, UR8, URZ, UPT ;  /* 0x0000003f0800728c */ /* 0x000fc4000bf05070 */
[----:B------:R-:W-:Y:S02]  /*1af0*/  ULOP3.LUT UR7, UR11, 0x10000, URZ, 0xfc, !UPT ;  /* 0x000100000b077892 */ /* 0x000fe4000f8efc3f */
[----:B------:R-:W-:Y:S02]  /*1b00*/  ULOP3.LUT UR8, UR12, 0x10000, URZ, 0xfc, !UPT ;  /* 0x000100000c087892 */ /* 0x000fe4000f8efc3f */
[----:B------:R-:W-:Y:S02]  /*1b10*/  ULEA UR7, UR18, UR7, 0xa ;  /* 0x0000000712077291 */ /* 0x000fe4000f8e503f */
[----:B------:R-:W-:Y:S01]  /*1b20*/  ULEA UR8, UR18, UR8, 0x9 ;  /* 0x0000000812087291 */ /* 0x000fe2000f8e483f */
[----:B------:R-:W-:Y:S01]  /*1b30*/  UMOV UR13, 0x40000040 ;  /* 0x40000040000d7882 */ /* 0x000fe20000000000 */
[----:B------:R-:W-:Y:S01]  /*1b40*/  UMOV UR15, 0x40000040 ;  /* 0x40000040000f7882 */ /* 0x000fe20000000000 */
[----:B------:R-:W-:Y:S02]  /*1b50*/  UIADD3 UR6, UR6, 0x4, URZ ;  /* 0x0000000406067890 */ /* 0x000fe4000fffe03f */
[----:B------:R-:W-:-:S02]  /*1b60*/  UMOV UR12, UR7 ;  /* 0x00000007000c7c82 */ /* 0x000fc40008000000 */
[----:B------:R-:W-:Y:S02]  /*1b70*/  UMOV UR14, UR8 ;  /* 0x00000008000e7c82 */ /* 0x000fe40008000000 */
[----:B------:R-:W-:Y:S01]  /*1b80*/  QGMMA.64x64x32.F32.E4M3.E4M3 R24, gdesc[UR12], R24, UP0 ;  /* 0x00e000000c1879f3 */ /* 0x000fe2000bf00818 */
[----:B------:R-:W-:Y:S02]  /*1b90*/  UIADD3 UR12, UR7, 0x2, URZ ;  /* 0x00000002070c7890 */ /* 0x000fe4000fffe03f */
[----:B------:R-:W-:Y:S01]  /*1ba0*/  UIADD3 UR14, UR8, 0x2, URZ ;  /* 0x00000002080e7890 */ /* 0x000fe2000fffe03f */
[----:B------:R-:W-:Y:S01]  /*1bb0*/  UMOV UR13, 0x40000040 ;  /* 0x40000040000d7882 */ /* 0x000fe20000000000 */
[----:B------:R-:W-:Y:S01]  /*1bc0*/  UMOV UR15, 0x40000040 ;  /* 0x40000040000f7882 */ /* 0x000fe20000000000 */
[----:B------:R-:W-:-:S06]  /*1bd0*/  UISETP.NE.AND UP0, UPT, UR6, UR20, UPT ;  /* 0x000000140600728c */ /* 0x000fcc000bf05270 */
        /* <DEDUP_REMOVED lines=8> */
[----:B------:R-:W-:Y:S01]  /*1c60*/  UMOV UR13, 0x40000040 ;  /* 0x40000040000d7882 */ /* 0x000fe20000000000 */
[----:B------:R-:W-:Y:S01]  /*1c70*/  UMOV UR15, 0x40000040 ;  /* 0x40000040000f7882 */ /* 0x000fe20000000000 */
[----:B------:R-:W-:-:S06]  /*1c80*/  USEL UR7, URZ, 0x1, UP0 ;  /* 0x000000013f077887 */ /* 0x000fcc0008000000 */
[----:B------:R-:W-:Y:S01]  /*1c90*/  ISETP.NE.AND P0, PT, RZ, UR7, PT ;  /* 0x00000007ff007c0c */ /* 0x000fe2000bf05270 */
[----:B------:R-:W-:Y:S03]  /*1ca0*/  QGMMA.64x64x32.F32.E4M3.E4M3 R24, gdesc[UR12], R24, gsb0 ;  /* 0x00e000000c1879f3 */ /* 0x000fe60008000818 */
[----:B------:R-:W-:-:S09]  /*1cb0*/  WARPGROUP.DEPBAR.LE gsb0, 0x1 ;  /* 0x00008000000079c5 */ /* 0x000fd20000010100 */
[----:B------:R-:W-:Y:S05]  /*1cc0*/  @!P0 BRA `(.L_x_24) ;  /* 0x0000000000888947 */ /* 0x000fea0003800000 */
[----:B------:R-:W-:Y:S02]  /*1cd0*/  WARPGROUP.DEPBAR.LE gsb0, 0x0 ;  /* 0x00008000000079c5 */ /* 0x000fe40000010000 */
[----:B------:R-:W-:-:S01]  /*1ce0*/  FADD R79, R24, R79 ;  /* 0x0000004f184f7221 */ /* 0x000fc20000000000 */
[----:B------:R-:W-:Y:S01]  /*1cf0*/  FADD R78, R25, R78 ;  /* 0x0000004e194e7221 */ /* 0x000fe20000000000 */
        /* <DEDUP_REMOVED lines=30> */
[----:B------:R-:W-:-:S06]  /*1ee0*/  UMOV UR6, URZ ;  /* 0x0000003f00067c82 */ /* 0x000fcc0008000000 */
.L_x_24:
[----:B------:R-:W-:Y:S05]  /*1ef0*/  @!P1 BRA `(.L_x_25) ;  /* 0x0000000000049947 */ /* 0x000fea0003800000 */
[----:B------:R-:W-:Y:S01]  /*1f00*/  BPT.TRAP 0x1 ;  /* 0x000000040000795c */ /* 0x000fe20000300000 */
.L_x_25:
[----:B------:R-:W-:Y:S01]  /*1f10*/  ULEA UR8, UR19, UR10, 0x3 ;  /* 0x0000000a13087291 */ /* 0x000fe2000f8e183f */
[----:B------:R-:W-:-:S03]  /*1f20*/  ISETP.GT.U32.AND P0, PT, R4, 0x1, PT ;  /* 0x000000010400780c */ /* 0x000fc60003f04070 */
[----:B------:R-:W-:-:S04]  /*1f30*/  UIADD3 UR8, UR8, 0x18, URZ ;  /* 0x0000001808087890 */ /* 0x000fc8000fffe03f */
[----:B------:R-:W-:-:S09]  /*1f40*/  UPRMT UR8, URZ, 0x654, UR8 ;  /* 0x000006543f087896 */ /* 0x000fd20008000008 */
[----:B------:R-:W-:Y:S01]  /*1f50*/  SYNCS.ARRIVE.TRANS64.RED.A1T0 RZ, [UR8], RZ ;  /* 0x000000ffffff79a7 */ /* 0x000fe20008100408 */
[----:B------:R-:W-:Y:S05]  /*1f60*/  @P0 BRA `(.L_x_26) ;  /* 0x0000000000040947 */ /* 0x000fea0003800000 */
[----:B------:R-:W-:Y:S01]  /*1f70*/  BPT.TRAP 0x1 ;  /* 0x000000040000795c */ /* 0x000fe20000300000 */
.L_x_26:
[----:B------:R-:W-:Y:S01]  /*1f80*/  UIADD3 UR18, UR18, 0x1, URZ ;  /* 0x0000000112127890 */ /* 0x000fe2000fffe03f */
[C---:B------:R-:W-:Y:S01]  /*1f90*/  ISETP.GT.AND P0, PT, R6.reuse, 0x1, PT ;  /* 0x000000010600780c */ /* 0x040fe20003f04270 */
[----:B------:R-:W-:Y:S01]  /*1fa0*/  UIADD3 UR19, UR19, 0x1, URZ ;  /* 0x0000000113137890 */ /* 0x000fe2000fffe03f */
[----:B------:R-:W-:Y:S01]  /*1fb0*/  VIADD R6, R6, 0xffffffff ;  /* 0xffffffff06067836 */ /* 0x000fe20000000000 */
[----:B------:R-:W-:Y:S02]  /*1fc0*/  UISETP.NE.AND UP0, UPT, UR18, 0x3, UPT ;  /* 0x000000031200788c */ /* 0x000fe4000bf05270 */
[----:B------:R-:W-:Y:S02]  /*1fd0*/  UISETP.NE.AND UP1, UPT, UR19, 0x3, UPT ;  /* 0x000000031300788c */ /* 0x000fe4000bf25270 */
[----:B------:R-:W-:Y:S02]  /*1fe0*/  USEL UR8, URZ, 0x1, UP0 ;  /* 0x000000013f087887 */ /* 0x000fe40008000000 */
[----:B------:R-:W-:-:S02]  /*1ff0*/  USEL UR18, UR18, URZ, UP0 ;  /* 0x0000003f12127287 */ /* 0x000fc40008000000 */
[----:B------:R-:W-:Y:S02]  /*2000*/  USEL UR19, UR19, URZ, UP1 ;  /* 0x0000003f13137287 */ /* 0x000fe40008800000 */
[----:B------:R-:W-:Y:S01]  /*2010*/  LOP3.LUT R9, R9, UR8, RZ, 0x3c, !PT ;  /* 0x0000000809097c12 */ /* 0x000fe2000f8e3cff */
[----:B------:R-:W-:Y:S01]  /*2020*/  UMOV UR8, 0x1 ;  /* 0x0000000100087882 */ /* 0x000fe20000000000 */
[----:B------:R-:W-:Y:S08]  /*2030*/  @P0 BRA `(.L_x_27) ;  /* 0xfffffff800580947 */ /* 0x000ff0000383ffff */
.L_x_19:
[----:B------:R-:W-:Y:S01]  /*2040*/  UISETP.NE.AND UP0, UPT, UR6, URZ, UPT ;  /* 0x0000003f0600728c */ /* 0x000fe2000bf05270 */
[----:B01----:R-:W0:Y:S03]  /*2050*/  LDC R6, c[0x0][0x28c] ;  /* 0x0000a300ff067b82 */ /* 0x003e260000000800 */
[----:B------:R-:W-:-:S06]  /*2060*/  USEL UR6, URZ, 0x1, !UP0 ;  /* 0x000000013f067887 */ /* 0x000fcc000c000000 */
[----:B------:R-:W-:Y:S02]  /*2070*/  ISETP.NE.AND P0, PT, RZ, UR6, PT ;  /* 0x00000006ff007c0c */ /* 0x000fe4000bf05270 */
[----:B0-----:R-:W-:-:S11]  /*2080*/  ISETP.GE.AND P1, PT, R6, 0x1, PT ;  /* 0x000000010600780c */ /* 0x001fd60003f26270 */
[----:B------:R-:W-:Y:S05]  /*2090*/  @!P0 BRA `(.L_x_28) ;  /* 0x0000000000848947 */ /* 0x000fea0003800000 */
[----:B------:R-:W-:Y:S02]  /*20a0*/  WARPGROUP.DEPBAR.LE gsb0, 0x0 ;  /* 0x00008000000079c5 */ /* 0x000fe40000010000 */
[----:B------:R-:W-:Y:S01]  /*20b0*/  FADD R79, R24, R79 ;  /* 0x0000004f184f7221 */ /* 0x000fe20000000000 */
        /* <DEDUP_REMOVED lines=30> */
[----:B------:R-:W-:-:S07]  /*22a0*/  FADD R14, R14, R55 ;  /* 0x000000370e0e7221 */ /* 0x000fce0000000000 */
.L_x_28:
[----:B------:R-:W-:Y:S02]  /*22b0*/  WARPGROUP.DEPBAR.LE gsb0, 0x0 ;  /* 0x00008000000079c5 */ /* 0x000fe40000010000 */
[----:B------:R-:W-:Y:S05]  /*22c0*/  @!P1 BRA `(.L_x_29) ;  /* 0x0000000000409947 */ /* 0x000fea0003800000 */
[----:B------:R-:W-:-:S13]  /*22d0*/  ISETP.NE.AND P0, PT, R80, 0x3, PT ;  /* 0x000000035000780c */ /* 0x000fda0003f05270 */
[----:B------:R-:W-:Y:S05]  /*22e0*/  @!P0 BRA `(.L_x_30) ;  /* 0x0000000000048947 */ /* 0x000fea0003800000 */
[----:B------:R-:W-:Y:S01]  /*22f0*/  BPT.TRAP 0x1 ;  /* 0x000000040000795c */ /* 0x000fe20000300000 */
.L_x_30:
[----:B------:R-:W-:Y:S01]  /*2300*/  UISETP.LT.AND UP0, UPT, UR9, 0x1, UPT ;  /* 0x000000010900788c */ /* 0x000fe2000bf01270 */
[----:B------:R-:W-:-:S03]  /*2310*/  ISETP.GT.U32.AND P0, PT, R4, 0x1, PT ;  /* 0x000000010400780c */ /* 0x000fc60003f04070 */
[----:B------:R-:W-:-:S04]  /*2320*/  USEL UR8, UR9, 0x1, UP0 ;  /* 0x0000000109087887 */ /* 0x000fc80008000000 */
[----:B------:R-:W-:-:S04]  /*2330*/  UIADD3 UR8, UR5, UR9, -UR8 ;  /* 0x0000000905087290 */ /* 0x000fc8000fffe808 */
[----:B------:R-:W-:-:S04]  /*2340*/  UIMAD.WIDE.U32 UR6, UR8, -0x55555555, URZ ;  /* 0xaaaaaaab080678a5 */ /* 0x000fc8000f8e003f */
[----:B------:R-:W-:-:S04]  /*2350*/  USHF.R.U32.HI UR6, URZ, 0x1, UR7 ;  /* 0x000000013f067899 */ /* 0x000fc80008011607 */
[----:B------:R-:W-:-:S04]  /*2360*/  UIMAD UR8, UR6, -0x3, UR8 ;  /* 0xfffffffd060878a4 */ /* 0x000fc8000f8e0208 */
[----:B------:R-:W-:-:S04]  /*2370*/  ULEA UR8, UR8, UR10, 0x3 ;  /* 0x0000000a08087291 */ /* 0x000fc8000f8e183f */
[----:B------:R-:W-:-:S04]  /*2380*/  UIADD3 UR8, UR8, 0x18, URZ ;  /* 0x0000001808087890 */ /* 0x000fc8000fffe03f */
[----:B------:R-:W-:-:S09]  /*2390*/  UPRMT UR8, URZ, 0x654, UR8 ;  /* 0x000006543f087896 */ /* 0x000fd20008000008 */
[----:B------:R-:W-:Y:S01]  /*23a0*/  SYNCS.ARRIVE.TRANS64.RED.A1T0 RZ, [UR8], RZ ;  /* 0x000000ffffff79a7 */ /* 0x000fe20008100408 */
[----:B------:R-:W-:Y:S05]  /*23b0*/  @P0 BRA `(.L_x_29) ;  /* 0x0000000000040947 */ /* 0x000fea0003800000 */
[----:B------:R-:W-:Y:S01]  /*23c0*/  BPT.TRAP 0x1 ;  /* 0x000000040000795c */ /* 0x000fe20000300000 */
.L_x_29:
[----:B------:R-:W0:Y:S01]  /*23d0*/  LDC R24, c[0x0][0x288] ;  /* 0x0000a200ff187b82 */ /* 0x000e220000000800 */
[--C-:B------:R-:W-:Y:S01]  /*23e0*/  SHF.R.U32.HI R6, RZ, 0x2, R2.reuse ;  /* 0x00000002ff067819 */ /* 0x100fe20000011602 */
[----:B------:R-:W-:Y:S01]  /*23f0*/  IMAD.SHL.U32 R17, R12, 0x40, RZ ;  /* 0x000000400c117824 */ /* 0x000fe200078e00ff */
[----:B------:R-:W-:Y:S01]  /*2400*/  SHF.R.U32.HI R9, RZ, 0x7, R2 ;  /* 0x00000007ff097819 */ /* 0x000fe20000011602 */
[----:B------:R-:W-:Y:S01]  /*2410*/  UIADD3 UR5, UR9, UR5, URZ ;  /* 0x0000000509057290 */ /* 0x000fe2000fffe03f */
[----:B------:R-:W-:Y:S01]  /*2420*/  LOP3.LUT R7, R6, 0x7, RZ, 0xc0, !PT ;  /* 0x0000000706077812 */ /* 0x000fe200078ec0ff */
[C---:B------:R-:W-:Y:S01]  /*2430*/  IMAD.SHL.U32 R12, R2.reuse, 0x2, RZ ;  /* 0x00000002020c7824 */ /* 0x040fe200078e00ff */
[----:B------:R-:W-:Y:S01]  /*2440*/  LOP3.LUT R6, R9, 0x1, RZ, 0xc0, !PT ;  /* 0x0000000109067812 */ /* 0x000fe200078ec0ff */
[----:B------:R-:W-:Y:S01]  /*2450*/  UISETP.GT.U32.AND UP0, UPT, UR5, 0x2, UPT ;  /* 0x000000020500788c */ /* 0x000fe2000bf04070 */
[C---:B------:R-:W-:Y:S01]  /*2460*/  LOP3.LUT R13, R2.reuse, 0x3, RZ, 0xc0, !PT ;  /* 0x00000003020d7812 */ /* 0x040fe200078ec0ff */
[----:B------:R-:W-:Y:S01]  /*2470*/  ULDC UR12, c[0x0][0x284] ;  /* 0x0000a100000c7ab9 */ /* 0x000fe20000000800 */
[----:B------:R-:W-:Y:S01]  /*2480*/  LOP3.LUT R8, R2, 0x60, RZ, 0xc0, !PT ;  /* 0x0000006002087812 */ /* 0x000fe200078ec0ff */
[----:B------:R-:W-:Y:S01]  /*2490*/  IMAD.SHL.U32 R26, R6, 0x40, RZ ;  /* 0x00000040061a7824 */ /* 0x000fe200078e00ff */
[----:B------:R-:W-:Y:S01]  /*24a0*/  UISETP.LT.U32.AND UP0, UPT, UR9, 0x3, UP0 ;  /* 0x000000030900788c */ /* 0x000fe20008701070 */
[----:B------:R-:W-:Y:S01]  /*24b0*/  SHF.R.S32.HI R32, RZ, 0x1f, R69 ;  /* 0x0000001fff207819 */ /* 0x000fe20000011445 */
[----:B------:R-:W-:Y:S01]  /*24c0*/  UISETP.GE.U32.AND UP1, UPT, UR9, 0x3, UPT ;  /* 0x000000030900788c */ /* 0x000fe2000bf26070 */
[----:B------:R-:W-:Y:S01]  /*24d0*/  SHF.R.U32.HI R8, RZ, 0x1, R8 ;  /* 0x00000001ff087819 */ /* 0x000fe20000011608 */
[----:B------:R-:W-:Y:S01]  /*24e0*/  ULDC.64 UR10, c[0x0][0x5d0] ;  /* 0x00017400000a7ab9 */ /* 0x000fe20000000a00 */
[--C-:B------:R-:W-:Y:S01]  /*24f0*/  LOP3.LUT R9, R26, 0x40, R7.reuse, 0xe2, !PT ;  /* 0x000000401a097812 */ /* 0x100fe200078ee207 */
[----:B------:R-:W-:Y:S01]  /*2500*/  UIMAD.WIDE.U32 UR6, UR5, -0x55555555, URZ ;  /* 0xaaaaaaab050678a5 */ /* 0x000fe2000f8e003f */
[----:B------:R-:W-:Y:S01]  /*2510*/  IADD3 R25, RZ, -R8, -R7 ;  /* 0x80000008ff197210 */ /* 0x000fe20007ffe807 */
[----:B------:R-:W-:Y:S01]  /*2520*/  USEL UR8, URZ, 0x1, !UP0 ;  /* 0x000000013f087887 */ /* 0x000fe2000c000000 */
[----:B------:R-:W-:Y:S01]  /*2530*/  LOP3.LUT R12, R17, 0x6, R12, 0xf8, !PT ;  /* 0x00000006110c7812 */ /* 0x000fe200078ef80c */
[----:B------:R-:W-:Y:S01]  /*2540*/  USHF.R.U32.HI UR6, URZ, 0x1, UR7 ;  /* 0x000000013f067899 */ /* 0x000fe20008011607 */
[----:B0-----:R-:W-:Y:S01]  /*2550*/  IMAD R26, R13, -0x2, R24 ;  /* 0xfffffffe0d1a7824 */ /* 0x001fe200078e0218 */
[----:B------:R-:W-:Y:S01]  /*2560*/  ISETP.GE.AND P0, PT, R17, R24, PT ;  /* 0x000000181100720c */ /* 0x000fe20003f06270 */
[----:B------:R-:W-:Y:S01]  /*2570*/  IMAD.SHL.U32 R24, R16, 0x80, RZ ;  /* 0x0000008010187824 */ /* 0x000fe200078e00ff */
[----:B------:R-:W-:Y:S01]  /*2580*/  SHF.R.S32.HI R13, RZ, 0x1f, R12 ;  /* 0x0000001fff0d7819 */ /* 0x000fe2000001140c */
[----:B------:R-:W-:Y:S01]  /*2590*/  IMAD R25, R6, -0x40, R25 ;  /* 0xffffffc006197824 */ /* 0x000fe200078e0219 */
[----:B------:R-:W-:Y:S01]  /*25a0*/  ULOP3.LUT UR4, UR4, UR8, URZ, 0x3c, !UPT ;  /* 0x0000000804047292 */ /* 0x000fe2000f8e3c3f */
[----:B------:R-:W-:Y:S01]  /*25b0*/  IMAD R6, R32, UR10, RZ ;  /* 0x0000000a20067c24 */ /* 0x000fe2000f8e02ff */
[----:B------:R-:W-:Y:S01]  /*25c0*/  ISETP.GE.OR P0, PT, R24, UR12, P0 ;  /* 0x0000000c18007c0c */ /* 0x000fe20008706670 */
[----:B------:R-:W-:Y:S01]  /*25d0*/  IMAD.WIDE R28, R16, 0x80, RZ ;  /* 0x00000080101c7825 */ /* 0x000fe200078e02ff */
[----:B------:R-:W-:Y:S01]  /*25e0*/  UIMAD UR5, UR6, -0x3, UR5 ;  /* 0xfffffffd060578a4 */ /* 0x000fe2000f8e0205 */
[----:B------:R-:W-:Y:S01]  /*25f0*/  IADD3 R25, -R24, UR12, R25 ;  /* 0x0000000c18197c10 */ /* 0x000fe2000fffe119 */
[----:B------:R-:W-:Y:S01]  /*2600*/  @UP1 ULOP3.LUT UR4, UR4, 0x1, UR6, 0x78, !UPT ;  /* 0x0000000104041892 */ /* 0x000fe2000f8e7806 */
[C---:B------:R-:W-:Y:S01]  /*2610*/  IMAD R27, R69.reuse, UR11, R6 ;  /* 0x0000000b451b7c24 */ /* 0x040fe2000f8e0206 */
[----:B------:R-:W-:Y:S01]  /*2620*/  LOP3.LUT R33, R28, R9, R8, 0xfe, !PT ;  /* 0x000000091c217212 */ /* 0x000fe200078efe08 */
[----:B------:R-:W-:-:S04]  /*2630*/  IMAD.WIDE.U32 R6, R69, UR10, R12 ;  /* 0x0000000a45067c25 */ /* 0x000fc8000f8e000c */
[----:B------:R-:W-:Y:S02]  /*2640*/  IMAD.IADD R7, R7, 0x1, R27 ;  /* 0x0000000107077824 */ /* 0x000fe400078e021b */
[----:B------:R-:W-:Y:S02]  /*2650*/  IMAD.IADD R26, R26, 0x1, -R17 ;  /* 0x000000011a1a7824 */ /* 0x000fe400078e0a11 */
[----:B------:R-:W-:Y:S01]  /*2660*/  IMAD.MOV.U32 R24, RZ, RZ, -0x1 ;  /* 0xffffffffff187424 */ /* 0x000fe200078e00ff */
[----:B------:R-:W-:Y:S06]  /*2670*/  @P0 BRA `(.L_x_31) ;  /* 0x0000002400940947 */ /* 0x000fec0003800000 */
[----:B------:R-:W0:Y:S01]  /*2680*/  LDC.64 R30, c[0x0][0x5c8] ;  /* 0x00017200ff1e7b82 */ /* 0x000e220000000a00 */
[----:B------:R-:W-:Y:S01]  /*2690*/  ULDC.64 UR6, c[0x0][0x5c0] ;  /* 0x0001700000067ab9 */ /* 0x000fe20000000a00 */
[----:B------:R-:W-:Y:S01]  /*26a0*/  BSSY B0, `(.L_x_31) ;  /* 0x0000262000007945 */ /* 0x000fe20003800000 */
[-C--:B0-----:R-:W-:Y:S02]  /*26b0*/  IMAD R8, R29, R30.reuse, RZ ;  /* 0x0000001e1d087224 */ /* 0x081fe400078e02ff */
[----:B------:R-:W-:-:S04]  /*26c0*/  IMAD.WIDE.U32 R6, R33, R30, R6 ;  /* 0x0000001e21067225 */ /* 0x000fc800078e0006 */
[----:B------:R-:W-:Y:S01]  /*26d0*/  IMAD R17, R33, R31, R8 ;  /* 0x0000001f21117224 */ /* 0x000fe200078e0208 */
[----:B------:R-:W-:Y:S02]  /*26e0*/  LEA R9, P0, R30, R6, 0x3 ;  /* 0x000000061e097211 */ /* 0x000fe400078018ff */
[----:B------:R-:W-:Y:S01]  /*26f0*/  IADD3 R8, P1, R6, UR6, RZ ;  /* 0x0000000606087c10 */ /* 0x000fe2000ff3e0ff */
[----:B------:R-:W-:Y:S01]  /*2700*/  IMAD.IADD R17, R7, 0x1, R17 ;  /* 0x0000000107117824 */ /* 0x000fe200078e0211 */
[----:B------:R-:W-:-:S04]  /*2710*/  IADD3 R6, P2, R9, UR6, RZ ;  /* 0x0000000609067c10 */ /* 0x000fc8000ff5e0ff */
[----:B------:R-:W-:Y:S02]  /*2720*/  LEA.HI.X R7, R30, R17, R31, 0x3, P0 ;  /* 0x000000111e077211 */ /* 0x000fe400000f1c1f */
[----:B----45:R-:W-:Y:S02]  /*2730*/  FSETP.NEU.AND P0, PT, R10, RZ, PT ;  /* 0x000000ff0a00720b */ /* 0x030fe40003f0d000 */
[----:B------:R-:W-:Y:S02]  /*2740*/  IADD3.X R9, R17, UR7, RZ, P1, !PT ;  /* 0x0000000711097c10 */ /* 0x000fe40008ffe4ff */
[----:B------:R-:W-:-:S09]  /*2750*/  IADD3.X R7, R7, UR7, RZ, P2, !PT ;  /* 0x0000000707077c10 */ /* 0x000fd200097fe4ff */
[----:B------:R-:W-:Y:S05]  /*2760*/  @!P0 BRA `(.L_x_32) ;  /* 0x0000001c00148947 */ /* 0x000fea0003800000 */
[----:B------:R-:W-:Y:S01]  /*2770*/  ULDC.64 UR6, c[0x0][0x5b8] ;  /* 0x00016e0000067ab9 */ /* 0x000fe20000000a00 */
[----:B------:R-:W-:Y:S01]  /*2780*/  ISETP.GE.AND P0, PT, R26, 0x1, PT ;  /* 0x000000011a00780c */ /* 0x000fe20003f06270 */
[----:B------:R-:W-:Y:S01]  /*2790*/  IMAD R30, R32, UR6, RZ ;  /* 0x00000006201e7c24 */ /* 0x000fe2000f8e02ff */
[----:B------:R-:W-:Y:S01]  /*27a0*/  ULDC.64 UR10, c[0x0][0x5a8] ;  /* 0x00016a00000a7ab9 */ /* 0x000fe20000000a00 */
[----:B------:R-:W-:Y:S01]  /*27b0*/  IMAD.WIDE.U32 R16, R69, UR6, R12 ;  /* 0x0000000645107c25 */ /* 0x000fe2000f8e000c */
[----:B------:R-:W-:Y:S01]  /*27c0*/  ISETP.LT.OR P3, PT, R25, 0x1, !P0 ;  /* 0x000000011900780c */ /* 0x000fe20004761670 */
[----:B------:R-:W-:Y:S02]  /*27d0*/  BSSY B1, `(.L_x_33) ;  /* 0x000000c000017945 */ /* 0x000fe40003800000 */
[----:B------:R-:W-:Y:S01]  /*27e0*/  IMAD R69, R69, UR7, R30 ;  /* 0x0000000745457c24 */ /* 0x000fe2000f8e021e */
[----:B------:R-:W-:Y:S02]  /*27f0*/  ULDC.64 UR6, c[0x0][0x5b0] ;  /* 0x00016c0000067ab9 */ /* 0x000fe40000000a00 */
[----:B------:R-:W-:-:S02]  /*2800*/  IMAD R27, R29, UR6, RZ ;  /* 0x000000061d1b7c24 */ /* 0x000fc4000f8e02ff */
[----:B------:R-:W-:Y:S02]  /*2810*/  IMAD.IADD R17, R17, 0x1, R69 ;  /* 0x0000000111117824 */ /* 0x000fe400078e0245 */
[C---:B------:R-:W-:Y:S02]  /*2820*/  IMAD R27, R33.reuse, UR7, R27 ;  /* 0x00000007211b7c24 */ /* 0x040fe4000f8e021b */
[----:B------:R-:W-:-:S03]  /*2830*/  IMAD.WIDE.U32 R12, R33, UR6, R16 ;  /* 0x00000006210c7c25 */ /* 0x000fc6000f8e0010 */
[----:B------:R-:W-:-:S04]  /*2840*/  IADD3 R12, P1, R12, UR10, RZ ;  /* 0x0000000a0c0c7c10 */ /* 0x000fc8000ff3e0ff */
[--C-:B------:R-:W-:Y:S02]  /*2850*/  IADD3.X R13, R13, UR11, R27.reuse, P1, !PT ;  /* 0x0000000b0d0d7c10 */ /* 0x100fe40008ffe41b */
[----:B------:R-:W-:Y:S01]  /*2860*/  PRMT R27, RZ, 0x7610, R27 ;  /* 0x00007610ff1b7816 */ /* 0x000fe2000000001b */
[----:B------:R-:W-:Y:S06]  /*2870*/  @P3 BRA `(.L_x_34) ;  /* 0x0000000000043947 */ /* 0x000fec0003800000 */
[----:B------:R0:W5:Y:S02]  /*2880*/  LDG.E.U8 R27, desc[UR16][R12.64] ;  /* 0x000000100c1b7981 */ /* 0x000164000c1e1100 */
.L_x_34:
[----:B------:R-:W-:Y:S05]  /*2890*/  BSYNC B1 ;  /* 0x0000000000017941 */ /* 0x000fea0003800000 */
.L_x_33:
[----:B-----5:R-:W-:Y:S01]  /*28a0*/  LOP3.LUT R27, R27, 0xff, RZ, 0xc0, !PT ;  /* 0x000000ff1b1b7812 */ /* 0x020fe200078ec0ff */
[----:B------:R-:W-:Y:S01]  /*28b0*/  BSSY B1, `(.L_x_35) ;  /* 0x000000c000017945 */ /* 0x000fe20003800000 */
[----:B------:R-:W-:Y:S02]  /*28c0*/  ISETP.GE.AND P1, PT, R26, 0x2, PT ;  /* 0x000000021a00780c */ /* 0x000fe40003f26270 */
[----:B------:R-:W-:Y:S02]  /*28d0*/  F2FP.F16.E4M3.UNPACK_B R27, R27 ;  /* 0x0000001bff1b723e */ /* 0x000fe400020006ff */
[----:B------:R-:W-:-:S03]  /*28e0*/  ISETP.LT.OR P2, PT, R25, 0x1, !P1 ;  /* 0x000000011900780c */ /* 0x000fc60004f41670 */
[----:B------:R-:W-:-:S05]  /*28f0*/  HADD2.F32 R27, -RZ, R27.H0_H0 ;  /* 0x2000001bff1b7230 */ /* 0x000fca0000004100 */
[----:B------:R-:W-:Y:S01]  /*2900*/  FMUL R30, R27, R10 ;  /* 0x0000000a1b1e7220 */ /* 0x000fe20000400000 */
[----:B------:R-:W-:-:S03]  /*2910*/  PRMT R27, RZ, 0x7610, R27 ;  /* 0x00007610ff1b7816 */ /* 0x000fc6000000001b */
[----:B--2---:R-:W-:-:S05]  /*2920*/  FFMA R30, R79, R3, R30 ;  /* 0x000000034f1e7223 */ /* 0x004fca000000001e */
[----:B------:R-:W-:-:S05]  /*2930*/  F2FP.SATFINITE.E4M3.F32.PACK_AB_MERGE_C R31, RZ, R30, RZ ;  /* 0x0000001eff1f723e */ /* 0x000fca00048070ff */
[----:B------:R1:W-:Y:S01]  /*2940*/  @!P3 STG.E.U8 desc[UR16][R8.64], R31 ;  /* 0x0000001f0800b986 */ /* 0x0003e2000c101110 */
[----:B------:R-:W-:Y:S05]  /*2950*/  @P2 BRA `(.L_x_36) ;  /* 0x0000000000042947 */ /* 0x000fea0003800000 */
[----:B------:R2:W5:Y:S02]  /*2960*/  LDG.E.U8 R27, desc[UR16][R12.64+0x1] ;  /* 0x000001100c1b7981 */ /* 0x000564000c1e1100 */
.L_x_36:
[----:B------:R-:W-:Y:S05]  /*2970*/  BSYNC B1 ;  /* 0x0000000000017941 */ /* 0x000fea0003800000 */
.L_x_35:
[----:B-----5:R-:W-:Y:S01]  /*2980*/  LOP3.LUT R27, R27, 0xff, RZ, 0xc0, !PT ;  /* 0x000000ff1b1b7812 */ /* 0x020fe200078ec0ff */
[----:B------:R-:W-:Y:S01]  /*2990*/  BSSY B1, `(.L_x_37) ;  /* 0x0000012000017945 */ /* 0x000fe20003800000 */
[----:B-1----:R-:W-:Y:S02]  /*29a0*/  IADD3 R31, P3, R33, 0x8, RZ ;  /* 0x00000008211f7810 */ /* 0x002fe40007f7e0ff */
[----:B------:R-:W-:Y:S02]  /*29b0*/  F2FP.F16.E4M3.UNPACK_B R27, R27 ;  /* 0x0000001bff1b723e */ /* 0x000fe400020006ff */
[----:B------:R-:W-:Y:S01]  /*29c0*/  ISETP.LT.OR P0, PT, R25, 0x9, !P0 ;  /* 0x000000091900780c */ /* 0x000fe20004701670 */
[----:B------:R-:W-:Y:S02]  /*29d0*/  IMAD.X R28, RZ, RZ, R29, P3 ;  /* 0x000000ffff1c7224 */ /* 0x000fe400018e061d */
[----:B------:R-:W-:Y:S02]  /*29e0*/  HADD2.F32 R27, -RZ, R27.H0_H0 ;  /* 0x2000001bff1b7230 */ /* 0x000fe40000004100 */
[----:B------:R-:W-:-:S02]  /*29f0*/  IMAD R28, R28, UR6, RZ ;  /* 0x000000061c1c7c24 */ /* 0x000fc4000f8e02ff */
[----:B------:R-:W-:-:S04]  /*2a00*/  IMAD.WIDE.U32 R16, R31, UR6, R16 ;  /* 0x000000061f107c25 */ /* 0x000fc8000f8e0010 */
[----:B------:R-:W-:Y:S01]  /*2a10*/  FMUL R27, R27, R10 ;  /* 0x0000000a1b1b7220 */ /* 0x000fe20000400000 */
[----:B------:R-:W-:-:S03]  /*2a20*/  IMAD R31, R31, UR7, R28 ;  /* 0x000000071f1f7c24 */ /* 0x000fc6000f8e021c */
[----:B------:R-:W-:Y:S01]  /*2a30*/  FFMA R27, R78, R3, R27 ;  /* 0x000000034e1b7223 */ /* 0x000fe2000000001b */
[----:B------:R-:W-:-:S04]  /*2a40*/  IADD3 R16, P3, R16, UR10, RZ ;  /* 0x0000000a10107c10 */ /* 0x000fc8000ff7e0ff */
[----:B------:R-:W-:Y:S02]  /*2a50*/  F2FP.SATFINITE.E4M3.F32.PACK_AB_MERGE_C R29, RZ, R27, RZ ;  /* 0x0000001bff1d723e */ /* 0x000fe400048070ff */
[----:B------:R-:W-:Y:S02]  /*2a60*/  IADD3.X R17, R17, UR11, R31, P3, !PT ;  /* 0x0000000b11117c10 */ /* 0x000fe40009ffe41f */
[----:B------:R-:W-:Y:S01]  /*2a70*/  PRMT R27, RZ, 0x7610, R27 ;  /* 0x00007610ff1b7816 */ /* 0x000fe2000000001b */
[----:B------:R1:W-:Y:S01]  /*2a80*/  @!P2 STG.E.U8 desc[UR16][R8.64+0x1], R29 ;  /* 0x0000011d0800a986 */ /* 0x0003e2000c101110 */
[----:B------:R-:W-:Y:S05]  /*2a90*/  @P0 BRA `(.L_x_38) ;  /* 0x0000000000040947 */ /* 0x000fea0003800000 */
[----:B------:R3:W5:Y:S02]  /*2aa0*/  LDG.E.U8 R27, desc[UR16][R16.64] ;  /* 0x00000010101b7981 */ /* 0x000764000c1e1100 */
.L_x_38:
[----:B------:R-:W-:Y:S05]  /*2ab0*/  BSYNC B1 ;  /* 0x0000000000017941 */ /* 0x000fea0003800000 */
.L_x_37:
[----:B-----5:R-:W-:Y:S01]  /*2ac0*/  LOP3.LUT R27, R27, 0xff, RZ, 0xc0, !PT ;  /* 0x000000ff1b1b7812 */ /* 0x020fe200078ec0ff */
[----:B------:R-:W-:Y:S01]  /*2ad0*/  BSSY B1, `(.L_x_39) ;  /* 0x000000b000017945 */ /* 0x000fe20003800000 */
[----:B------:R-:W-:Y:S02]  /*2ae0*/  ISETP.LT.OR P1, PT, R25, 0x9, !P1 ;  /* 0x000000091900780c */ /* 0x000fe40004f21670 */
[----:B------:R-:W-:-:S05]  /*2af0*/  F2FP.F16.E4M3.UNPACK_B R27, R27 ;  /* 0x0000001bff1b723e */ /* 0x000fca00020006ff */
[----:B------:R-:W-:-:S05]  /*2b00*/  HADD2.F32 R27, -RZ, R27.H0_H0 ;  /* 0x2000001bff1b7230 */ /* 0x000fca0000004100 */
[----:B------:R-:W-:Y:S01]  /*2b10*/  FMUL R28, R27, R10 ;  /* 0x0000000a1b1c7220 */ /* 0x000fe20000400000 */
[----:B------:R-:W-:-:S03]  /*2b20*/  PRMT R27, RZ, 0x7610, R27 ;  /* 0x00007610ff1b7816 */ /* 0x000fc6000000001b */
[----:B------:R-:W-:-:S05]  /*2b30*/  FFMA R28, R77, R3, R28 ;  /* 0x000000034d1c7223 */ /* 0x000fca000000001c */
[----:B-1----:R-:W-:-:S05]  /*2b40*/  F2FP.SATFINITE.E4M3.F32.PACK_AB_MERGE_C R29, RZ, R28, RZ ;  /* 0x0000001cff1d723e */ /* 0x002fca00048070ff */
[----:B------:R1:W-:Y:S01]  /*2b50*/  @!P0 STG.E.U8 desc[UR16][R6.64], R29 ;  /* 0x0000001d06008986 */ /* 0x0003e2000c101110 */
[----:B------:R-:W-:Y:S05]  /*2b60*/  @P1 BRA `(.L_x_40) ;  /* 0x0000000000041947 */ /* 0x000fea0003800000 */
[----:B------:R4:W5:Y:S02]  /*2b70*/  LDG.E.U8 R27, desc[UR16][R16.64+0x1] ;  /* 0x00000110101b7981 */ /* 0x000964000c1e1100 */
.L_x_40:
[----:B------:R-:W-:Y:S05]  /*2b80*/  BSYNC B1 ;  /* 0x0000000000017941 */ /* 0x000fea0003800000 */
.L_x_39:
[----:B-----5:R-:W-:Y:S01]  /*2b90*/  LOP3.LUT R27, R27, 0xff, RZ, 0xc0, !PT ;  /* 0x000000ff1b1b7812 */ /* 0x020fe200078ec0ff */
[----:B------:R-:W-:Y:S01]  /*2ba0*/  BSSY B1, `(.L_x_41) ;  /* 0x000000c000017945 */ /* 0x000fe20003800000 */
[----:B------:R-:W-:Y:S02]  /*2bb0*/  ISETP.GE.AND P0, PT, R26, 0x9, PT ;  /* 0x000000091a00780c */ /* 0x000fe40003f06270 */
[----:B------:R-:W-:Y:S02]  /*2bc0*/  F2FP.F16.E4M3.UNPACK_B R27, R27 ;  /* 0x0000001bff1b723e */ /* 0x000fe400020006ff */
[----:B------:R-:W-:-:S03]  /*2bd0*/  ISETP.LT.OR P2, PT, R25, 0x1, !P0 ;  /* 0x000000011900780c */ /* 0x000fc60004741670 */
[----:B------:R-:W-:-:S05]  /*2be0*/  HADD2.F32 R27, -RZ, R27.H0_H0 ;  /* 0x2000001bff1b7230 */ /* 0x000fca0000004100 */
[----:B------:R-:W-:-:S04]  /*2bf0*/  FMUL R27, R27, R10 ;  /* 0x0000000a1b1b7220 */ /* 0x000fc80000400000 */
[----:B------:R-:W-:-:S05]  /*2c00*/  FFMA R27, R76, R3, R27 ;  /* 0x000000034c1b7223 */ /* 0x000fca000000001b */
[----:B-1----:R-:W-:Y:S02]  /*2c10*/  F2FP.SATFINITE.E4M3.F32.PACK_AB_MERGE_C R29, RZ, R27, RZ ;  /* 0x0000001bff1d723e */ /* 0x002fe400048070ff */
[----:B------:R-:W-:-:S03]  /*2c20*/  PRMT R27, RZ, 0x7610, R27 ;  /* 0x00007610ff1b7816 */ /* 0x000fc6000000001b */
[----:B------:R1:W-:Y:S01]  /*2c30*/  @!P1 STG.E.U8 desc[UR16][R6.64+0x1], R29 ;  /* 0x0000011d06009986 */ /* 0x0003e2000c101110 */
[----:B------:R-:W-:Y:S05]  /*2c40*/  @P2 BRA `(.L_x_42) ;  /* 0x0000000000042947 */ /* 0x000fea0003800000 */
[----:B------:R0:W5:Y:S02]  /*2c50*/  LDG.E.U8 R27, desc[UR16][R12.64+0x8] ;  /* 0x000008100c1b7981 */ /* 0x000164000c1e1100 */
.L_x_42:
[----:B------:R-:W-:Y:S05]  /*2c60*/  BSYNC B1 ;  /* 0x0000000000017941 */ /* 0x000fea0003800000 */
.L_x_41:
        /* <DEDUP_REMOVED lines=13> */
.L_x_44:
[----:B------:R-:W-:Y:S05]  /*2d40*/  BSYNC B1 ;  /* 0x0000000000017941 */ /* 0x000fea0003800000 */
.L_x_43:
[----:B-----5:R-:W-:Y:S01]  /*2d50*/  LOP3.LUT R27, R27, 0xff, RZ, 0xc0, !PT ;  /* 0x000000ff1b1b7812 */ /* 0x020fe200078ec0ff */
[----:B------:R-:W-:Y:S01]  /*2d60*/  BSSY B1, `(.L_x_45) ;  /* 0x000000b000017945 */ /* 0x000fe20003800000 */
[----:B------:R-:W-:Y:S02]  /*2d70*/  ISETP.LT.OR P0, PT, R25, 0x9, !P0 ;  /* 0x000000091900780c */ /* 0x000fe40004701670 */
[----:B------:R-:W-:-:S05]  /*2d80*/  F2FP.F16.E4M3.UNPACK_B R27, R27 ;  /* 0x0000001bff1b723e */ /* 0x000fca00020006ff */
        /* <DEDUP_REMOVED lines=8> */
.L_x_46:
[----:B------:R-:W-:Y:S05]  /*2e10*/  BSYNC B1 ;  /* 0x0000000000017941 */ /* 0x000fea0003800000 */
.L_x_45:
        /* <DEDUP_REMOVED lines=12> */
.L_x_48:
[----:B------:R-:W-:Y:S05]  /*2ee0*/  BSYNC B1 ;  /* 0x0000000000017941 */ /* 0x000fea0003800000 */
.L_x_47:
        /* <DEDUP_REMOVED lines=13> */
.L_x_50:
[----:B------:R-:W-:Y:S05]  /*2fc0*/  BSYNC B1 ;  /* 0x0000000000017941 */ /* 0x000fea0003800000 */
.L_x_49:
        /* <DEDUP_REMOVED lines=13> */
.L_x_52:
[----:B------:R-:W-:Y:S05]  /*30a0*/  BSYNC B1 ;  /* 0x0000000000017941 */ /* 0x000fea0003800000 */
.L_x_51:
        /* <DEDUP_REMOVED lines=12> */
.L_x_54:
[----:B------:R-:W-:Y:S05]  /*3170*/  BSYNC B1 ;  /* 0x0000000000017941 */ /* 0x000fea0003800000 */
.L_x_53:
        /* <DEDUP_REMOVED lines=12> */
.L_x_56:
[----:B------:R-:W-:Y:S05]  /*3240*/  BSYNC B1 ;  /* 0x0000000000017941 */ /* 0x000fea0003800000 */
.L_x_55:
        /* <DEDUP_REMOVED lines=13> */
.L_x_58:
[----:B------:R-:W-:Y:S05]  /*3320*/  BSYNC B1 ;  /* 0x0000000000017941 */ /* 0x000fea0003800000 */
.L_x_57:
        /* <DEDUP_REMOVED lines=13> */
.L_x_60:
[----:B------:R-:W-:Y:S05]  /*3400*/  BSYNC B1 ;  /* 0x0000000000017941 */ /* 0x000fea0003800000 */
.L_x_59:
        /* <DEDUP_REMOVED lines=12> */
.L_x_62:
[----:B------:R-:W-:Y:S05]  /*34d0*/  BSYNC B1 ;  /* 0x0000000000017941 */ /* 0x000fea0003800000 */
.L_x_61:
        /* <DEDUP_REMOVED lines=12> */
.L_x_64:
[----:B------:R-:W-:Y:S05]  /*35a0*/  BSYNC B1 ;  /* 0x0000000000017941 */ /* 0x000fea0003800000 */
.L_x_63:
        /* <DEDUP_REMOVED lines=13> */
.L_x_66:
[----:B------:R-:W-:Y:S05]  /*3680*/  BSYNC B1 ;  /* 0x0000000000017941 */ /* 0x000fea0003800000 */
.L_x_65:
        /* <DEDUP_REMOVED lines=13> */
.L_x_68:
[----:B------:R-:W-:Y:S05]  /*3760*/  BSYNC B1 ;  /* 0x0000000000017941 */ /* 0x000fea0003800000 */
.L_x_67:
        /* <DEDUP_REMOVED lines=12> */
.L_x_70:
[----:B------:R-:W-:Y:S05]  /*3830*/  BSYNC B1 ;  /* 0x0000000000017941 */ /* 0x000fea0003800000 */
.L_x_69:
        /* <DEDUP_REMOVED lines=12> */
.L_x_72:
[----:B------:R-:W-:Y:S05]  /*3900*/  BSYNC B1 ;  /* 0x0000000000017941 */ /* 0x000fea0003800000 */
.L_x_71:
        /* <DEDUP_REMOVED lines=13> */
.L_x_74:
[----:B------:R-:W-:Y:S05]  /*39e0*/  BSYNC B1 ;  /* 0x0000000000017941 */ /* 0x000fea0003800000 */
.L_x_73:
        /* <DEDUP_REMOVED lines=13> */
.L_x_76:
[----:B------:R-:W-:Y:S05]  /*3ac0*/  BSYNC B1 ;  /* 0x0000000000017941 */ /* 0x000fea0003800000 */
.L_x_75:
        /* <DEDUP_REMOVED lines=12> */
.L_x_78:
[----:B------:R-:W-:Y:S05]  /*3b90*/  BSYNC B1 ;  /* 0x0000000000017941 */ /* 0x000fea0003800000 */
.L_x_77:
[----:B-----5:R-:W-:Y:S01]  /*3ba0*/  LOP3.LUT R27, R27, 0xff, RZ, 0xc0, !PT ;  /* 0x000000ff1b1b7812 */ /* 0x020fe200078ec0ff */
[----:B------:R-:W-:Y:S01]  /*3bb0*/  BSSY B1, `(.L_x_79) ;  /* 0x000000b000017945 */ /* 0x000fe20003800000 */
[----:B------:R-:W-:Y:S02]  /*3bc0*/  ISETP.LT.OR P1, PT, R25, 0x9, !P1 ;  /* 0x000000091900780c */ /* 0x000fe40004f21670 */
[----:B------:R-:W-:-:S05]  /*3bd0*/  F2FP.F16.E4M3.UNPACK_B R27, R27 ;  /* 0x0000001bff1b723e */ /* 0x000fca00020006ff */
[----:B------:R-:W-:-:S05]  /*3be0*/  HADD2.F32 R27, -RZ, R27.H0_H0 ;  /* 0x2000001bff1b7230 */ /* 0x000fca0000004100 */
[----:B------:R-:W-:-:S04]  /*3bf0*/  FMUL R28, R27, R10 ;  /* 0x0000000a1b1c7220 */ /* 0x000fc80000400000 */
[----:B------:R-:W-:Y:S01]  /*3c00*/  FFMA R28, R23, R3, R28 ;  /* 0x00000003171c7223 */ /* 0x000fe2000000001c */
[----:B------:R-:W-:-:S04]  /*3c10*/  PRMT R23, RZ, 0x7610, R23 ;  /* 0x00007610ff177816 */ /* 0x000fc80000000017 */
[----:B------:R-:W-:-:S05]  /*3c20*/  F2FP.SATFINITE.E4M3.F32.PACK_AB_MERGE_C R27, RZ, R28, RZ ;  /* 0x0000001cff1b723e */ /* 0x000fca00048070ff */
[----:B------:R0:W-:Y:S01]  /*3c30*/  @!P0 STG.E.U8 desc[UR16][R6.64+0x28], R27 ;  /* 0x0000281b06008986 */ /* 0x0001e2000c101110 */
[----:B------:R-:W-:Y:S05]  /*3c40*/  @P1 BRA `(.L_x_80) ;  /* 0x0000000000041947 */ /* 0x000fea0003800000 */
[----:B------:R0:W5:Y:S02]  /*3c50*/  LDG.E.U8 R23, desc[UR16][R16.64+0x29] ;  /* 0x0000291010177981 */ /* 0x000164000c1e1100 */
.L_x_80:
[----:B------:R-:W-:Y:S05]  /*3c60*/  BSYNC B1 ;  /* 0x0000000000017941 */ /* 0x000fea0003800000 */
.L_x_79:
        /* <DEDUP_REMOVED lines=8> */
[----:B0-----:R-:W-:Y:S02]  /*3cf0*/  F2FP.SATFINITE.E4M3.F32.PACK_AB_MERGE_C R27, RZ, R23, RZ ;  /* 0x00000017ff1b723e */ /* 0x001fe400048070ff */
[----:B------:R-:W-:-:S03]  /*3d00*/  PRMT R23, RZ, 0x7610, R23 ;  /* 0x00007610ff177816 */ /* 0x000fc60000000017 */
[----:B------:R0:W-:Y:S01]  /*3d10*/  @!P1 STG.E.U8 desc[UR16][R6.64+0x29], R27 ;  /* 0x0000291b06009986 */ /* 0x0001e2000c101110 */
[----:B------:R-:W-:Y:S05]  /*3d20*/  @P2 BRA `(.L_x_82) ;  /* 0x0000000000042947 */ /* 0x000fea0003800000 */
[----:B------:R0:W5:Y:S02]  /*3d30*/  LDG.E.U8 R23, desc[UR16][R12.64+0x30] ;  /* 0x000030100c177981 */ /* 0x000164000c1e1100 */
.L_x_82:
[----:B------:R-:W-:Y:S05]  /*3d40*/  BSYNC B1 ;  /* 0x0000000000017941 */ /* 0x000fea0003800000 */
.L_x_81:
[----:B-----5:R-:W-:Y:S01]  /*3d50*/  LOP3.LUT R23, R23, 0xff, RZ, 0xc0, !PT ;  /* 0x000000ff17177812 */ /* 0x020fe200078ec0ff */
[----:B------:R-:W-:Y:S01]  /*3d60*/  BSSY B1, `(.L_x_83) ;  /* 0x000000c000017945 */ /* 0x000fe20003800000 */
[----:B------:R-:W-:Y:S02]  /*3d70*/  ISETP.GE.AND P1, PT, R26, 0x32, PT ;  /* 0x000000321a00780c */ /* 0x000fe40003f26270 */
[----:B------:R-:W-:Y:S02]  /*3d80*/  F2FP.F16.E4M3.UNPACK_B R23, R23 ;  /* 0x00000017ff17723e */ /* 0x000fe400020006ff */
[----:B------:R-:W-:-:S03]  /*3d90*/  ISETP.LT.OR P3, PT, R25, 0x1, !P1 ;  /* 0x000000011900780c */ /* 0x000fc60004f61670 */
        /* <DEDUP_REMOVED lines=8> */
.L_x_84:
[----:B------:R-:W-:Y:S05]  /*3e20*/  BSYNC B1 ;  /* 0x0000000000017941 */ /* 0x000fea0003800000 */
.L_x_83:
[----:B-----5:R-:W-:Y:S01]  /*3e30*/  LOP3.LUT R21, R21, 0xff, RZ, 0xc0, !PT ;  /* 0x000000ff15157812 */ /* 0x020fe200078ec0ff */
[----:B------:R-:W-:Y:S01]  /*3e40*/  BSSY B1, `(.L_x_85) ;  /* 0x000000b000017945 */ /* 0x000fe20003800000 */
[----:B------:R-:W-:Y:S02]  /*3e50*/  ISETP.LT.OR P0, PT, R25, 0x9, !P0 ;  /* 0x000000091900780c */ /* 0x000fe40004701670 */
[----:B------:R-:W-:-:S05]  /*3e60*/  F2FP.F16.E4M3.UNPACK_B R21, R21 ;  /* 0x00000015ff15723e */ /* 0x000fca00020006ff */
        /* <DEDUP_REMOVED lines=8> */
.L_x_86:
[----:B------:R-:W-:Y:S05]  /*3ef0*/  BSYNC B1 ;  /* 0x0000000000017941 */ /* 0x000fea0003800000 */
.L_x_85:
        /* <DEDUP_REMOVED lines=12> */
.L_x_88:
[----:B------:R-:W-:Y:S05]  /*3fc0*/  BSYNC B1 ;  /* 0x0000000000017941 */ /* 0x000fea0003800000 */
.L_x_87:
        /* <DEDUP_REMOVED lines=13> */
.L_x_90:
[----:B------:R-:W-:Y:S05]  /*40a0*/  BSYNC B1 ;  /* 0x0000000000017941 */ /* 0x000fea0003800000 */
.L_x_89:
        /* <DEDUP_REMOVED lines=13> */
.L_x_92:
[----:B------:R-:W-:Y:S05]  /*4180*/  BSYNC B1 ;  /* 0x0000000000017941 */ /* 0x000fea0003800000 */
.L_x_91:
[----:B-----5:R-:W-:Y:S01]  /*4190*/  LOP3.LUT R15, R15, 0xff, RZ, 0xc0, !PT ;  /* 0x000000ff0f0f7812 */ /* 0x020fe200078ec0ff */
[----:B------:R-:W-:Y:S01]  /*41a0*/  BSSY B1, `(.L_x_93) ;  /* 0x000000b000017945 */ /* 0x000fe20003800000 */
[----:B------:R-:W-:Y:S02]  /*41b0*/  ISETP.LT.OR P0, PT, R25, 0x9, !P0 ;  /* 0x000000091900780c */ /* 0x000fe40004701670 */
[----:B------:R-:W-:Y:S02]  /*41c0*/  F2FP.F16.E4M3.UNPACK_B R15, R15 ;  /* 0x0000000fff0f723e */ /* 0x000fe400020006ff */
[----:B0-2---:R-:W-:-:S03]  /*41d0*/  PRMT R12, RZ, 0x7610, R12 ;  /* 0x00007610ff0c7816 */ /* 0x005fc6000000000c */
[----:B------:R-:W-:-:S05]  /*41e0*/  HADD2.F32 R15, -RZ, R15.H0_H0 ;  /* 0x2000000fff0f7230 */ /* 0x000fca0000004100 */
[----:B------:R-:W-:-:S04]  /*41f0*/  FMUL R15, R15, R10 ;  /* 0x0000000a0f0f7220 */ /* 0x000fc80000400000 */
[----:B------:R-:W-:-:S05]  /*4200*/  FFMA R15, R18, R3, R15 ;  /* 0x00000003120f7223 */ /* 0x000fca000000000f */
[----:B------:R-:W-:-:S05]  /*4210*/  F2FP.SATFINITE.E4M3.F32.PACK_AB_MERGE_C R15, RZ, R15, RZ ;  /* 0x0000000fff0f723e */ /* 0x000fca00048070ff */
[----:B------:R0:W-:Y:S01]  /*4220*/  @!P3 STG.E.U8 desc[UR16][R8.64+0x39], R15 ;  /* 0x0000390f0800b986 */ /* 0x0001e2000c101110 */
[----:B------:R-:W-:Y:S05]  /*4230*/  @P0 BRA `(.L_x_94) ;  /* 0x0000000000040947 */ /* 0x000fea0003800000 */
[----:B------:R2:W5:Y:S02]  /*4240*/  LDG.E.U8 R12, desc[UR16][R16.64+0x38] ;  /* 0x00003810100c7981 */ /* 0x000564000c1e1100 */
.L_x_94:
[----:B------:R-:W-:Y:S05]  /*4250*/  BSYNC B1 ;  /* 0x0000000000017941 */ /* 0x000fea0003800000 */
.L_x_93:
[----:B-----5:R-:W-:Y:S01]  /*4260*/  LOP3.LUT R12, R12, 0xff, RZ, 0xc0, !PT ;  /* 0x000000ff0c0c7812 */ /* 0x020fe200078ec0ff */
[----:B------:R-:W-:Y:S01]  /*4270*/  BSSY B1, `(.L_x_95) ;  /* 0x000000b000017945 */ /* 0x000fe20003800000 */
[----:B------:R-:W-:Y:S02]  /*4280*/  ISETP.LT.OR P1, PT, R25, 0x9, !P1 ;  /* 0x000000091900780c */ /* 0x000fe40004f21670 */
[----:B------:R-:W-:-:S05]  /*4290*/  F2FP.F16.E4M3.UNPACK_B R12, R12 ;  /* 0x0000000cff0c723e */ /* 0x000fca00020006ff */
[----:B01----:R-:W-:-:S05]  /*42a0*/  HADD2.F32 R9, -RZ, R12.H0_H0 ;  /* 0x2000000cff097230 */ /* 0x003fca0000004100 */
[----:B------:R-:W-:-:S04]  /*42b0*/  FMUL R8, R9, R10 ;  /* 0x0000000a09087220 */ /* 0x000fc80000400000 */
[----:B------:R-:W-:-:S05]  /*42c0*/  FFMA R8, R11, R3, R8 ;  /* 0x000000030b087223 */ /* 0x000fca0000000008 */
[----:B------:R-:W-:Y:S02]  /*42d0*/  F2FP.SATFINITE.E4M3.F32.PACK_AB_MERGE_C R9, RZ, R8, RZ ;  /* 0x00000008ff09723e */ /* 0x000fe400048070ff */
[----:B------:R-:W-:-:S03]  /*42e0*/  PRMT R8, RZ, 0x7610, R8 ;  /* 0x00007610ff087816 */ /* 0x000fc60000000008 */
[----:B------:R0:W-:Y:S01]  /*42f0*/  @!P0 STG.E.U8 desc[UR16][R6.64+0x38], R9 ;  /* 0x0000380906008986 */ /* 0x0001e2000c101110 */
[----:B------:R-:W-:Y:S05]  /*4300*/  @P1 BRA `(.L_x_96) ;  /* 0x0000000000041947 */ /* 0x000fea0003800000 */
[----:B------:R1:W5:Y:S02]  /*4310*/  LDG.E.U8 R8, desc[UR16][R16.64+0x39] ;  /* 0x0000391010087981 */ /* 0x000364000c1e1100 */
.L_x_96:
[----:B------:R-:W-:Y:S05]  /*4320*/  BSYNC B1 ;  /* 0x0000000000017941 */ /* 0x000fea0003800000 */
.L_x_95:
[----:B------:R-:W-:Y:S05]  /*4330*/  @P1 BRA `(.L_x_97) ;  /* 0x0000000800601947 */ /* 0x000fea0003800000 */
[----:B-----5:R-:W-:-:S04]  /*4340*/  LOP3.LUT R8, R8, 0xff, RZ, 0xc0, !PT ;  /* 0x000000ff08087812 */ /* 0x020fc800078ec0ff */
[----:B------:R-:W-:-:S05]  /*4350*/  F2FP.F16.E4M3.UNPACK_B R8, R8 ;  /* 0x00000008ff08723e */ /* 0x000fca00020006ff */
[----:B0-----:R-:W-:-:S05]  /*4360*/  HADD2.F32 R9, -RZ, R8.H0_H0 ;  /* 0x20000008ff097230 */ /* 0x001fca0000004100 */
[----:B------:R-:W-:-:S04]  /*4370*/  FMUL R9, R9, R10 ;  /* 0x0000000a09097220 */ /* 0x000fc80000400000 */
[----:B------:R-:W-:-:S05]  /*4380*/  FFMA R9, R14, R3, R9 ;  /* 0x000000030e097223 */ /* 0x000fca0000000009 */
[----:B------:R-:W-:-:S05]  /*4390*/  F2FP.SATFINITE.E4M3.F32.PACK_AB_MERGE_C R9, RZ, R9, RZ ;  /* 0x00000009ff09723e */ /* 0x000fca00048070ff */
[----:B------:R0:W-:Y:S01]  /*43a0*/  STG.E.U8 desc[UR16][R6.64+0x39], R9 ;  /* 0x0000390906007986 */ /* 0x0001e2000c101110 */
[----:B------:R-:W-:Y:S05]  /*43b0*/  BRA `(.L_x_97) ;  /* 0x0000000800407947 */ /* 0x000fea0003800000 */
.L_x_32:
[C---:B------:R-:W-:Y:S01]  /*43c0*/  ISETP.GE.AND P3, PT, R26.reuse, 0x1, PT ;  /* 0x000000011a00780c */ /* 0x040fe20003f66270 */
[-C--:B--2---:R-:W-:Y:S01]  /*43d0*/  FMUL R79, R79, R3.reuse ;  /* 0x000000034f4f7220 */ /* 0x084fe20000400000 */
[----:B------:R-:W-:Y:S01]  /*43e0*/  ISETP.GE.AND P0, PT, R26, 0x2, PT ;  /* 0x000000021a00780c */ /* 0x000fe20003f06270 */
[-C--:B------:R-:W-:Y:S01]  /*43f0*/  FMUL R78, R78, R3.reuse ;  /* 0x000000034e4e7220 */ /* 0x080fe20000400000 */
[----:B------:R-:W-:Y:S01]  /*4400*/  ISETP.LT.OR P1, PT, R25, 0x1, !P3 ;  /* 0x000000011900780c */ /* 0x000fe20005f21670 */
[-C--:B------:R-:W-:Y:S01]  /*4410*/  FMUL R77, R77, R3.reuse ;  /* 0x000000034d4d7220 */ /* 0x080fe20000400000 */
[C---:B------:R-:W-:Y:S01]  /*4420*/  ISETP.LT.OR P2, PT, R25.reuse, 0x1, !P0 ;  /* 0x000000011900780c */ /* 0x040fe20004741670 */
[-C--:B------:R-:W-:Y:S01]  /*4430*/  FMUL R76, R76, R3.reuse ;  /* 0x000000034c4c7220 */ /* 0x080fe20000400000 */
[----:B------:R-:W-:Y:S01]  /*4440*/  ISETP.LT.OR P3, PT, R25, 0x9, !P3 ;  /* 0x000000091900780c */ /* 0x000fe20005f61670 */
[----:B------:R-:W-:Y:S01]  /*4450*/  FMUL R75, R75, R3 ;  /* 0x000000034b4b7220 */ /* 0x000fe20000400000 */
[----:B------:R-:W-:Y:S01]  /*4460*/  F2FP.SATFINITE.E4M3.F32.PACK_AB_MERGE_C R79, RZ, R79, RZ ;  /* 0x0000004fff4f723e */ /* 0x000fe200048070ff */
[-C--:B------:R-:W-:Y:S01]  /*4470*/  FMUL R74, R74, R3.reuse ;  /* 0x000000034a4a7220 */ /* 0x080fe20000400000 */
[----:B------:R-:W-:Y:S01]  /*4480*/  F2FP.SATFINITE.E4M3.F32.PACK_AB_MERGE_C R13, RZ, R78, RZ ;  /* 0x0000004eff0d723e */ /* 0x000fe200048070ff */
[----:B------:R-:W-:Y:S01]  /*4490*/  FMUL R73, R73, R3 ;  /* 0x0000000349497220 */ /* 0x000fe20000400000 */
[----:B------:R-:W-:Y:S01]  /*44a0*/  F2FP.SATFINITE.E4M3.F32.PACK_AB_MERGE_C R77, RZ, R77, RZ ;  /* 0x0000004dff4d723e */ /* 0x000fe200048070ff */
[-C--:B------:R-:W-:Y:S01]  /*44b0*/  FMUL R72, R72, R3.reuse ;  /* 0x0000000348487220 */ /* 0x080fe20000400000 */
[----:B------:R-:W-:Y:S01]  /*44c0*/  ISETP.LT.OR P0, PT, R25, 0x9, !P0 ;  /* 0x000000091900780c */ /* 0x000fe20004701670 */
[----:B------:R-:W-:Y:S01]  /*44d0*/  @!P1 STG.E.U8 desc[UR16][R8.64], R79 ;  /* 0x0000004f08009986 */ /* 0x000fe2000c101110 */
[C---:B------:R-:W-:Y:S01]  /*44e0*/  ISETP.GE.AND P1, PT, R26.reuse, 0x9, PT ;  /* 0x000000091a00780c */ /* 0x040fe20003f26270 */
[----:B------:R-:W-:Y:S01]  /*44f0*/  FMUL R71, R71, R3 ;  /* 0x0000000347477220 */ /* 0x000fe20000400000 */
[----:B------:R-:W-:Y:S01]  /*4500*/  F2FP.SATFINITE.E4M3.F32.PACK_AB_MERGE_C R75, RZ, R75, RZ ;  /* 0x0000004bff4b723e */ /* 0x000fe200048070ff */
[----:B------:R0:W-:Y:S01]  /*4510*/  @!P2 STG.E.U8 desc[UR16][R8.64+0x1], R13 ;  /* 0x0000010d0800a986 */ /* 0x0001e2000c101110 */
[----:B------:R-:W-:Y:S01]  /*4520*/  ISETP.GE.AND P2, PT, R26, 0xa, PT ;  /* 0x0000000a1a00780c */ /* 0x000fe20003f46270 */
[-C--:B------:R-:W-:Y:S01]  /*4530*/  FMUL R70, R70, R3.reuse ;  /* 0x0000000346467220 */ /* 0x080fe20000400000 */
[----:B------:R-:W-:Y:S01]  /*4540*/  F2FP.SATFINITE.E4M3.F32.PACK_AB_MERGE_C R17, RZ, R74, RZ ;  /* 0x0000004aff11723e */ /* 0x000fe200048070ff */
[----:B------:R-:W-:Y:S01]  /*4550*/  @!P3 STG.E.U8 desc[UR16][R6.64], R77 ;  /* 0x0000004d0600b986 */ /* 0x000fe2000c101110 */
[C---:B------:R-:W-:Y:S01]  /*4560*/  ISETP.LT.OR P3, PT, R25.reuse, 0x1, !P1 ;  /* 0x000000011900780c */ /* 0x040fe20004f61670 */
[-C--:B------:R-:W-:Y:S01]  /*4570*/  FMUL R68, R68, R3.reuse ;  /* 0x0000000344447220 */ /* 0x080fe20000400000 */
[----:B------:R-:W-:Y:S01]  /*4580*/  ISETP.LT.OR P5, PT, R25, 0x1, !P2 ;  /* 0x000000011900780c */ /* 0x000fe200057a1670 */
[-C--:B------:R-:W-:Y:S01]  /*4590*/  FMUL R67, R67, R3.reuse ;  /* 0x0000000343437220 */ /* 0x080fe20000400000 */
[----:B------:R-:W-:Y:S01]  /*45a0*/  ISETP.LT.OR P1, PT, R25, 0x9, !P1 ;  /* 0x000000091900780c */ /* 0x000fe20004f21670 */
[----:B------:R-:W-:Y:S01]  /*45b0*/  FMUL R65, R65, R3 ;  /* 0x0000000341417220 */ /* 0x000fe20000400000 */
[----:B------:R-:W-:Y:S01]  /*45c0*/  F2FP.SATFINITE.E4M3.F32.PACK_AB_MERGE_C R73, RZ, R73, RZ ;  /* 0x00000049ff49723e */ /* 0x000fe200048070ff */
[-C--:B------:R-:W-:Y:S01]  /*45d0*/  FMUL R66, R66, R3.reuse ;  /* 0x0000000342427220 */ /* 0x080fe20000400000 */
[----:B0-----:R-:W-:Y:S01]  /*45e0*/  F2FP.SATFINITE.E4M3.F32.PACK_AB_MERGE_C R13, RZ, R76, RZ ;  /* 0x0000004cff0d723e */ /* 0x001fe200048070ff */
[-C--:B------:R-:W-:Y:S01]  /*45f0*/  FMUL R64, R64, R3.reuse ;  /* 0x0000000340407220 */ /* 0x080fe20000400000 */
[----:B------:R-:W-:Y:S01]  /*4600*/  ISETP.LT.OR P2, PT, R25, 0x9, !P2 ;  /* 0x000000091900780c */ /* 0x000fe20005741670 */
[-C--:B------:R-:W-:Y:S01]  /*4610*/  FMUL R63, R63, R3.reuse ;  /* 0x000000033f3f7220 */ /* 0x080fe20000400000 */
[----:B------:R-:W-:Y:S01]  /*4620*/  F2FP.SATFINITE.E4M3.F32.PACK_AB_MERGE_C R27, RZ, R72, RZ ;  /* 0x00000048ff1b723e */ /* 0x000fe200048070ff */
[----:B------:R0:W-:Y:S01]  /*4630*/  @!P0 STG.E.U8 desc[UR16][R6.64+0x1], R13 ;  /* 0x0000010d06008986 */ /* 0x0001e2000c101110 */
[C---:B------:R-:W-:Y:S01]  /*4640*/  ISETP.GE.AND P0, PT, R26.reuse, 0x11, PT ;  /* 0x000000111a00780c */ /* 0x040fe20003f06270 */
[----:B------:R-:W-:Y:S01]  /*4650*/  FMUL R61, R61, R3 ;  /* 0x000000033d3d7220 */ /* 0x000fe20000400000 */
[----:B------:R-:W-:Y:S01]  /*4660*/  F2FP.SATFINITE.E4M3.F32.PACK_AB_MERGE_C R71, RZ, R71, RZ ;  /* 0x00000047ff47723e */ /* 0x000fe200048070ff */
[----:B------:R-:W-:Y:S01]  /*4670*/  @!P3 STG.E.U8 desc[UR16][R8.64+0x8], R75 ;  /* 0x0000084b0800b986 */ /* 0x000fe2000c101110 */
[----:B------:R-:W-:Y:S01]  /*4680*/  ISETP.GE.AND P3, PT, R26, 0x12, PT ;  /* 0x000000121a00780c */ /* 0x000fe20003f66270 */
[----:B------:R-:W-:Y:S01]  /*4690*/  FMUL R62, R62, R3 ;  /* 0x000000033e3e7220 */ /* 0x000fe20000400000 */
[----:B------:R-:W-:Y:S01]  /*46a0*/  F2FP.SATFINITE.E4M3.F32.PACK_AB_MERGE_C R67, RZ, R67, RZ ;  /* 0x00000043ff43723e */ /* 0x000fe200048070ff */
[----:B------:R1:W-:Y:S01]  /*46b0*/  @!P5 STG.E.U8 desc[UR16][R8.64+0x9], R17 ;  /* 0x000009110800d986 */ /* 0x0003e2000c101110 */
[----:B------:R-:W-:Y:S01]  /*46c0*/  ISETP.LT.OR P5, PT, R25, 0x1, !P3 ;  /* 0x000000011900780c */ /* 0x000fe20005fa1670 */
[-C--:B------:R-:W-:Y:S01]  /*46d0*/  FMUL R59, R59, R3.reuse ;  /* 0x000000033b3b7220 */ /* 0x080fe20000400000 */
[C---:B------:R-:W-:Y:S01]  /*46e0*/  ISETP.LT.OR P3, PT, R25.reuse, 0x9, !P3 ;  /* 0x000000091900780c */ /* 0x040fe20005f61670 */
[----:B------:R-:W-:Y:S01]  /*46f0*/  @!P1 STG.E.U8 desc[UR16][R6.64+0x8], R73 ;  /* 0x0000084906009986 */ /* 0x000fe2000c101110 */
[----:B------:R-:W-:Y:S01]  /*4700*/  ISETP.LT.OR P1, PT, R25, 0x1, !P0 ;  /* 0x000000011900780c */ /* 0x000fe20004721670 */
[-C--:B------:R-:W-:Y:S01]  /*4710*/  FMUL R60, R60, R3.reuse ;  /* 0x000000033c3c7220 */ /* 0x080fe20000400000 */
[----:B0-----:R-:W-:Y:S01]  /*4720*/  F2FP.SATFINITE.E4M3.F32.PACK_AB_MERGE_C R13, RZ, R70, RZ ;  /* 0x00000046ff0d723e */ /* 0x001fe200048070ff */
[----:B------:R-:W-:Y:S01]  /*4730*/  @!P2 STG.E.U8 desc[UR16][R6.64+0x9], R27 ;  /* 0x0000091b0600a986 */ /* 0x000fe2000c101110 */
[----:B------:R-:W-:Y:S01]  /*4740*/  ISETP.GE.AND P2, PT, R26, 0x19, PT ;  /* 0x000000191a00780c */ /* 0x000fe20003f46270 */
[-C--:B------:R-:W-:Y:S01]  /*4750*/  FMUL R57, R57, R3.reuse ;  /* 0x0000000339397220 */ /* 0x080fe20000400000 */
[C---:B------:R-:W-:Y:S01]  /*4760*/  ISETP.LT.OR P0, PT, R25.reuse, 0x9, !P0 ;  /* 0x000000091900780c */ /* 0x040fe20004701670 */
[-C--:B------:R-:W-:Y:S01]  /*4770*/  FMUL R58, R58, R3.reuse ;  /* 0x000000033a3a7220 */ /* 0x080fe20000400000 */
[----:B------:R-:W-:Y:S01]  /*4780*/  ISETP.LT.OR P6, PT, R25, 0x1, !P2 ;  /* 0x000000011900780c */ /* 0x000fe200057c1670 */
[----:B------:R0:W-:Y:S01]  /*4790*/  @!P5 STG.E.U8 desc[UR16][R8.64+0x11], R13 ;  /* 0x0000110d0800d986 */ /* 0x0001e2000c101110 */
[----:B-1----:R-:W-:Y:S01]  /*47a0*/  F2FP.SATFINITE.E4M3.F32.PACK_AB_MERGE_C R17, RZ, R68, RZ ;  /* 0x00000044ff11723e */ /* 0x002fe200048070ff */
[----:B------:R-:W-:Y:S01]  /*47b0*/  FMUL R56, R56, R3 ;  /* 0x0000000338387220 */ /* 0x000fe20000400000 */
[----:B------:R-:W-:Y:S01]  /*47c0*/  F2FP.SATFINITE.E4M3.F32.PACK_AB_MERGE_C R65, RZ, R65, RZ ;  /* 0x00000041ff41723e */ /* 0x000fe200048070ff */
[----:B------:R-:W-:Y:S01]  /*47d0*/  @!P1 STG.E.U8 desc[UR16][R8.64+0x10], R71 ;  /* 0x0000104708009986 */ /* 0x000fe2000c101110 */
[----:B------:R-:W-:Y:S01]  /*47e0*/  ISETP.GE.AND P1, PT, R26, 0x1a, PT ;  /* 0x0000001a1a00780c */ /* 0x000fe20003f26270 */
[-C--:B------:R-:W-:Y:S01]  /*47f0*/  FMUL R23, R23, R3.reuse ;  /* 0x0000000317177220 */ /* 0x080fe20000400000 */
[C---:B------:R-:W-:Y:S01]  /*4800*/  ISETP.LT.OR P2, PT, R25.reuse, 0x9, !P2 ;  /* 0x000000091900780c */ /* 0x040fe20005741670 */
[----:B------:R1:W-:Y:S01]  /*4810*/  @!P3 STG.E.U8 desc[UR16][R6.64+0x11], R17 ;  /* 0x000011110600b986 */ /* 0x0003e2000c101110 */
[----:B------:R-:W-:Y:S01]  /*4820*/  ISETP.LT.OR P5, PT, R25, 0x1, !P1 ;  /* 0x000000011900780c */ /* 0x000fe20004fa1670 */
[-C--:B------:R-:W-:Y:S01]  /*4830*/  FMUL R21, R21, R3.reuse ;  /* 0x0000000315157220 */ /* 0x080fe20000400000 */
[----:B------:R-:W-:Y:S01]  /*4840*/  ISETP.LT.OR P3, PT, R25, 0x9, !P1 ;  /* 0x000000091900780c */ /* 0x000fe20004f61670 */
[----:B------:R-:W-:Y:S01]  /*4850*/  @!P0 STG.E.U8 desc[UR16][R6.64+0x10], R67 ;  /* 0x0000104306008986 */ /* 0x000fe2000c101110 */
[----:B0-----:R-:W-:Y:S01]  /*4860*/  F2FP.SATFINITE.E4M3.F32.PACK_AB_MERGE_C R13, RZ, R66, RZ ;  /* 0x00000042ff0d723e */ /* 0x001fe200048070ff */
[-C--:B------:R-:W-:Y:S01]  /*4870*/  FMUL R22, R22, R3.reuse ;  /* 0x0000000316167220 */ /* 0x080fe20000400000 */
[C---:B------:R-:W-:Y:S01]  /*4880*/  ISETP.GE.AND P0, PT, R26.reuse, 0x21, PT ;  /* 0x000000211a00780c */ /* 0x040fe20003f06270 */
[----:B------:R-:W-:Y:S01]  /*4890*/  @!P6 STG.E.U8 desc[UR16][R8.64+0x18], R65 ;  /* 0x000018410800e986 */ /* 0x000fe2000c101110 */
[----:B------:R-:W-:Y:S01]  /*48a0*/  ISETP.GE.AND P1, PT, R26, 0x22, PT ;  /* 0x000000221a00780c */ /* 0x000fe20003f26270 */
[-C--:B------:R-:W-:Y:S01]  /*48b0*/  FMUL R19, R19, R3.reuse ;  /* 0x0000000313137220 */ /* 0x080fe20000400000 */
[C---:B------:R-:W-:Y:S01]  /*48c0*/  ISETP.LT.OR P6, PT, R25.reuse, 0x1, !P0 ;  /* 0x000000011900780c */ /* 0x040fe200047c1670 */
[-C--:B------:R-:W-:Y:S01]  /*48d0*/  FMUL R20, R20, R3.reuse ;  /* 0x0000000314147220 */ /* 0x080fe20000400000 */
[----:B-1----:R-:W-:Y:S01]  /*48e0*/  F2FP.SATFINITE.E4M3.F32.PACK_AB_MERGE_C R17, RZ, R64, RZ ;  /* 0x00000040ff11723e */ /* 0x002fe200048070ff */
[----:B------:R0:W-:Y:S01]  /*48f0*/  @!P5 STG.E.U8 desc[UR16][R8.64+0x19], R13 ;  /* 0x0000190d0800d986 */ /* 0x0001e2000c101110 */
[----:B------:R-:W-:Y:S01]  /*4900*/  ISETP.LT.OR P5, PT, R25, 0x1, !P1 ;  /* 0x000000011900780c */ /* 0x000fe20004fa1670 */
[----:B------:R-:W-:Y:S01]  /*4910*/  FMUL R15, R15, R3 ;  /* 0x000000030f0f7220 */ /* 0x000fe20000400000 */
[----:B------:R-:W-:Y:S01]  /*4920*/  F2FP.SATFINITE.E4M3.F32.PACK_AB_MERGE_C R63, RZ, R63, RZ ;  /* 0x0000003fff3f723e */ /* 0x000fe200048070ff */
[----:B------:R1:W-:Y:S01]  /*4930*/  @!P3 STG.E.U8 desc[UR16][R6.64+0x19], R17 ;  /* 0x000019110600b986 */ /* 0x0003e2000c101110 */
[----:B------:R-:W-:Y:S01]  /*4940*/  F2FP.SATFINITE.E4M3.F32.PACK_AB_MERGE_C R61, RZ, R61, RZ ;  /* 0x0000003dff3d723e */ /* 0x000fe200048070ff */
[-C--:B------:R-:W-:Y:S01]  /*4950*/  FMUL R18, R18, R3.reuse ;  /* 0x0000000312127220 */ /* 0x080fe20000400000 */
[----:B------:R-:W-:Y:S01]  /*4960*/  F2FP.SATFINITE.E4M3.F32.PACK_AB_MERGE_C R27, RZ, R62, RZ ;  /* 0x0000003eff1b723e */ /* 0x000fe200048070ff */
[----:B------:R-:W-:Y:S01]  /*4970*/  @!P2 STG.E.U8 desc[UR16][R6.64+0x18], R63 ;  /* 0x0000183f0600a986 */ /* 0x000fe2000c101110 */
[----:B------:R-:W-:Y:S01]  /*4980*/  ISETP.LT.OR P3, PT, R25, 0x9, !P1 ;  /* 0x000000091900780c */ /* 0x000fe20004f61670 */
[-C--:B------:R-:W-:Y:S01]  /*4990*/  FMUL R11, R11, R3.reuse ;  /* 0x000000030b0b7220 */ /* 0x080fe20000400000 */
[----:B------:R-:W-:Y:S01]  /*49a0*/  ISETP.GE.AND P2, PT, R26, 0x29, PT ;  /* 0x000000291a00780c */ /* 0x000fe20003f46270 */
[----:B------:R-:W-:Y:S01]  /*49b0*/  @!P6 STG.E.U8 desc[UR16][R8.64+0x20], R61 ;  /* 0x0000203d0800e986 */ /* 0x000fe2000c101110 */
[C---:B------:R-:W-:Y:S01]  /*49c0*/  ISETP.LT.OR P0, PT, R25.reuse, 0x9, !P0 ;  /* 0x000000091900780c */ /* 0x040fe20004701670 */
[----:B------:R-:W-:Y:S01]  /*49d0*/  FMUL R14, R14, R3 ;  /* 0x000000030e0e7220 */ /* 0x000fe20000400000 */
[----:B------:R-:W-:Y:S01]  /*49e0*/  ISETP.GE.AND P1, PT, R26, 0x2a, PT ;  /* 0x0000002a1a00780c */ /* 0x000fe20003f26270 */
[----:B------:R-:W-:Y:S01]  /*49f0*/  @!P5 STG.E.U8 desc[UR16][R8.64+0x21], R27 ;  /* 0x0000211b0800d986 */ /* 0x000fe2000c101110 */
[----:B------:R-:W-:-:S02]  /*4a00*/  ISETP.LT.OR P6, PT, R25, 0x1, !P2 ;  /* 0x000000011900780c */ /* 0x000fc400057c1670 */
[C---:B------:R-:W-:Y:S02]  /*4a10*/  ISETP.LT.OR P5, PT, R25.reuse, 0x1, !P1 ;  /* 0x000000011900780c */ /* 0x040fe40004fa1670 */
[----:B------:R-:W-:Y:S02]  /*4a20*/  F2FP.SATFINITE.E4M3.F32.PACK_AB_MERGE_C R59, RZ, R59, RZ ;  /* 0x0000003bff3b723e */ /* 0x000fe400048070ff */
[----:B0-----:R-:W-:Y:S02]  /*4a30*/  F2FP.SATFINITE.E4M3.F32.PACK_AB_MERGE_C R13, RZ, R60, RZ ;  /* 0x0000003cff0d723e */ /* 0x001fe400048070ff */
[----:B------:R-:W-:Y:S01]  /*4a40*/  F2FP.SATFINITE.E4M3.F32.PACK_AB_MERGE_C R57, RZ, R57, RZ ;  /* 0x00000039ff39723e */ /* 0x000fe200048070ff */
[----:B------:R-:W-:Y:S01]  /*4a50*/  @!P0 STG.E.U8 desc[UR16][R6.64+0x20], R59 ;  /* 0x0000203b06008986 */ /* 0x000fe2000c101110 */
[----:B-1----:R-:W-:Y:S02]  /*4a60*/  F2FP.SATFINITE.E4M3.F32.PACK_AB_MERGE_C R17, RZ, R58, RZ ;  /* 0x0000003aff11723e */ /* 0x002fe400048070ff */
[C---:B------:R-:W-:Y:S01]  /*4a70*/  ISETP.LT.OR P1, PT, R25.reuse, 0x9, !P1 ;  /* 0x000000091900780c */ /* 0x040fe20004f21670 */
[----:B------:R0:W-:Y:S01]  /*4a80*/  @!P3 STG.E.U8 desc[UR16][R6.64+0x21], R13 ;  /* 0x0000210d0600b986 */ /* 0x0001e2000c101110 */
[----:B------:R-:W-:-:S02]  /*4a90*/  ISETP.LT.OR P2, PT, R25, 0x9, !P2 ;  /* 0x000000091900780c */ /* 0x000fc40005741670 */
[C---:B------:R-:W-:Y:S01]  /*4aa0*/  ISETP.GE.AND P3, PT, R26.reuse, 0x31, PT ;  /* 0x000000311a00780c */ /* 0x040fe20003f66270 */
[----:B------:R-:W-:Y:S01]  /*4ab0*/  @!P6 STG.E.U8 desc[UR16][R8.64+0x28], R57 ;  /* 0x000028390800e986 */ /* 0x000fe2000c101110 */
[----:B------:R-:W-:Y:S02]  /*4ac0*/  ISETP.GE.AND P0, PT, R26, 0x32, PT ;  /* 0x000000321a00780c */ /* 0x000fe40003f06270 */
[----:B------:R-:W-:Y:S01]  /*4ad0*/  F2FP.SATFINITE.E4M3.F32.PACK_AB_MERGE_C R23, RZ, R23, RZ ;  /* 0x00000017ff17723e */ /* 0x000fe200048070ff */
[----:B------:R1:W-:Y:S01]  /*4ae0*/  @!P5 STG.E.U8 desc[UR16][R8.64+0x29], R17 ;  /* 0x000029110800d986 */ /* 0x0003e2000c101110 */
[C---:B------:R-:W-:Y:S02]  /*4af0*/  ISETP.LT.OR P5, PT, R25.reuse, 0x1, !P3 ;  /* 0x000000011900780c */ /* 0x040fe40005fa1670 */
[----:B------:R-:W-:Y:S02]  /*4b00*/  ISETP.LT.OR P6, PT, R25, 0x1, !P0 ;  /* 0x000000011900780c */ /* 0x000fe400047c1670 */
[----:B0-----:R-:W-:Y:S01]  /*4b10*/  F2FP.SATFINITE.E4M3.F32.PACK_AB_MERGE_C R13, RZ, R56, RZ ;  /* 0x00000038ff0d723e */ /* 0x001fe200048070ff */
[----:B------:R-:W-:Y:S01]  /*4b20*/  @!P2 STG.E.U8 desc[UR16][R6.64+0x28], R23 ;  /* 0x000028170600a986 */ /* 0x000fe2000c101110 */
[----:B------:R-:W-:-:S02]  /*4b30*/  F2FP.SATFINITE.E4M3.F32.PACK_AB_MERGE_C R21, RZ, R21, RZ ;  /* 0x00000015ff15723e */ /* 0x000fc400048070ff */
[C---:B------:R-:W-:Y:S01]  /*4b40*/  ISETP.GE.AND P2, PT, R26.reuse, 0x3a, PT ;  /* 0x0000003a1a00780c */ /* 0x040fe20003f46270 */
[----:B------:R0:W-:Y:S01]  /*4b50*/  @!P1 STG.E.U8 desc[UR16][R6.64+0x29], R13 ;  /* 0x0000290d06009986 */ /* 0x0001e2000c101110 */
[C---:B------:R-:W-:Y:S02]  /*4b60*/  ISETP.LT.OR P1, PT, R25.reuse, 0x9, !P3 ;  /* 0x000000091900780c */ /* 0x040fe40005f21670 */
[----:B-1----:R-:W-:Y:S01]  /*4b70*/  F2FP.SATFINITE.E4M3.F32.PACK_AB_MERGE_C R17, RZ, R22, RZ ;  /* 0x00000016ff11723e */ /* 0x002fe200048070ff */
[----:B------:R-:W-:Y:S01]  /*4b80*/  @!P5 STG.E.U8 desc[UR16][R8.64+0x30], R21 ;  /* 0x000030150800d986 */ /* 0x000fe2000c101110 */
[----:B------:R-:W-:Y:S02]  /*4b90*/  ISETP.GE.AND P3, PT, R26, 0x39, PT ;  /* 0x000000391a00780c */ /* 0x000fe40003f66270 */
[C---:B------:R-:W-:Y:S01]  /*4ba0*/  ISETP.LT.OR P0, PT, R25.reuse, 0x9, !P0 ;  /* 0x000000091900780c */ /* 0x040fe20004701670 */
[----:B------:R1:W-:Y:S01]  /*4bb0*/  @!P6 STG.E.U8 desc[UR16][R8.64+0x31], R17 ;  /* 0x000031110800e986 */ /* 0x0003e2000c101110 */
[----:B------:R-:W-:-:S02]  /*4bc0*/  ISETP.LT.OR P5, PT, R25, 0x1, !P3 ;  /* 0x000000011900780c */ /* 0x000fc40005fa1670 */
[C---:B------:R-:W-:Y:S02]  /*4bd0*/  ISETP.LT.OR P6, PT, R25.reuse, 0x1, !P2 ;  /* 0x000000011900780c */ /* 0x040fe400057c1670 */
[C---:B------:R-:W-:Y:S02]  /*4be0*/  ISETP.LT.OR P3, PT, R25.reuse, 0x9, !P3 ;  /* 0x000000091900780c */ /* 0x040fe40005f61670 */
[----:B------:R-:W-:Y:S02]  /*4bf0*/  ISETP.LT.OR P2, PT, R25, 0x9, !P2 ;  /* 0x000000091900780c */ /* 0x000fe40005741670 */
[----:B------:R-:W-:Y:S02]  /*4c00*/  F2FP.SATFINITE.E4M3.F32.PACK_AB_MERGE_C R19, RZ, R19, RZ ;  /* 0x00000013ff13723e */ /* 0x000fe400048070ff */
[----:B0-----:R-:W-:Y:S02]  /*4c10*/  F2FP.SATFINITE.E4M3.F32.PACK_AB_MERGE_C R13, RZ, R20, RZ ;  /* 0x00000014ff0d723e */ /* 0x001fe400048070ff */
[----:B------:R-:W-:Y:S01]  /*4c20*/  F2FP.SATFINITE.E4M3.F32.PACK_AB_MERGE_C R15, RZ, R15, RZ ;  /* 0x0000000fff0f723e */ /* 0x000fe200048070ff */
[----:B------:R0:W-:Y:S01]  /*4c30*/  @!P1 STG.E.U8 desc[UR16][R6.64+0x30], R19 ;  /* 0x0000301306009986 */ /* 0x0001e2000c101110 */
[----:B-1----:R-:W-:-:S02]  /*4c40*/  F2FP.SATFINITE.E4M3.F32.PACK_AB_MERGE_C R17, RZ, R18, RZ ;  /* 0x00000012ff11723e */ /* 0x002fc400048070ff */
[----:B------:R-:W-:Y:S01]  /*4c50*/  F2FP.SATFINITE.E4M3.F32.PACK_AB_MERGE_C R11, RZ, R11, RZ ;  /* 0x0000000bff0b723e */ /* 0x000fe200048070ff */
[----:B------:R0:W-:Y:S01]  /*4c60*/  @!P0 STG.E.U8 desc[UR16][R6.64+0x31], R13 ;  /* 0x0000310d06008986 */ /* 0x0001e2000c101110 */
[----:B------:R-:W-:-:S03]  /*4c70*/  F2FP.SATFINITE.E4M3.F32.PACK_AB_MERGE_C R21, RZ, R14, RZ ;  /* 0x0000000eff15723e */ /* 0x000fc600048070ff */
[----:B------:R0:W-:Y:S04]  /*4c80*/  @!P5 STG.E.U8 desc[UR16][R8.64+0x38], R15 ;  /* 0x0000380f0800d986 */ /* 0x0001e8000c101110 */
[----:B------:R0:W-:Y:S04]  /*4c90*/  @!P6 STG.E.U8 desc[UR16][R8.64+0x39], R17 ;  /* 0x000039110800e986 */ /* 0x0001e8000c101110 */
[----:B------:R0:W-:Y:S04]  /*4ca0*/  @!P3 STG.E.U8 desc[UR16][R6.64+0x38], R11 ;  /* 0x0000380b0600b986 */ /* 0x0001e8000c101110 */
[----:B------:R0:W-:Y:S02]  /*4cb0*/  @!P2 STG.E.U8 desc[UR16][R6.64+0x39], R21 ;  /* 0x000039150600a986 */ /* 0x0001e4000c101110 */
.L_x_97:
[----:B------:R-:W-:Y:S05]  /*4cc0*/  BSYNC B0 ;  /* 0x0000000000007941 */ /* 0x000fea0003800000 */
.L_x_31:
[----:B------:R-:W-:Y:S01]  /*4cd0*/  ULDC UR6, c[0x0][0xc] ;  /* 0x0000030000067ab9 */ /* 0x000fe20000000800 */
[----:B------:R-:W-:Y:S01]  /*4ce0*/  ULDC UR7, c[0x0][0x10] ;  /* 0x0000040000077ab9 */ /* 0x000fe20000000800 */
[----:B0-----:R-:W0:Y:S01]  /*4cf0*/  LDC R9, c[0x0][0x14] ;  /* 0x00000500ff097b82 */ /* 0x001e220000000800 */
[----:B------:R-:W-:Y:S01]  /*4d00*/  UIMAD.WIDE.U32 UR6, UR6, UR7, URZ ;  /* 0x00000007060672a5 */ /* 0x000fe2000f8e003f */
[----:B------:R-:W-:Y:S02]  /*4d10*/  IMAD.MOV.U32 R6, RZ, RZ, R0 ;  /* 0x000000ffff067224 */ /* 0x000fe400078e0000 */
[----:B------:R-:W-:Y:S02]  /*4d20*/  IMAD.MOV.U32 R7, RZ, RZ, R5 ;  /* 0x000000ffff077224 */ /* 0x000fe400078e0005 */
[----:B------:R-:W-:Y:S02]  /*4d30*/  IMAD.MOV.U32 R12, RZ, RZ, -0x1 ;  /* 0xffffffffff0c7424 */ /* 0x000fe400078e00ff */
[----:B------:R-:W-:-:S02]  /*4d40*/  IMAD.MOV.U32 R69, RZ, RZ, -0x1 ;  /* 0xffffffffff457424 */ /* 0x000fc400078e00ff */
[----:B0-----:R-:W-:-:S04]  /*4d50*/  IMAD.WIDE.U32 R6, R9, UR6, R6 ;  /* 0x0000000609067c25 */ /* 0x001fc8000f8e0006 */
[----:B------:R-:W-:Y:S01]  /*4d60*/  IMAD R5, R9, UR7, RZ ;  /* 0x0000000709057c24 */ /* 0x000fe2000f8e02ff */
[----:B------:R-:W-:Y:S01]  /*4d70*/  ULDC.64 UR6, c[0x0][0x650] ;  /* 0x0001940000067ab9 */ /* 0x000fe20000000a00 */
[----:B------:R-:W-:Y:S01]  /*4d80*/  IMAD.MOV.U32 R0, RZ, RZ, R6 ;  /* 0x000000ffff007224 */ /* 0x000fe200078e0006 */
[----:B------:R-:W-:Y:S01]  /*4d90*/  ISETP.GE.U32.AND P0, PT, R6, UR6, PT ;  /* 0x0000000606007c0c */ /* 0x000fe2000bf06070 */
[----:B------:R-:W-:Y:S01]  /*4da0*/  IMAD.IADD R5, R7, 0x1, R5 ;  /* 0x0000000107057824 */ /* 0x000fe200078e0205 */
[----:B------:R-:W-:-:S04]  /*4db0*/  PRMT R7, RZ, 0x7610, R7 ;  /* 0x00007610ff077816 */ /* 0x000fc80000000007 */
[----:B------:R-:W-:-:S13]  /*4dc0*/  ISETP.GE.U32.AND.EX P0, PT, R5, UR7, PT, P0 ;  /* 0x0000000705007c0c */ /* 0x000fda000bf06100 */
[----:B------:R-:W-:Y:S05]  /*4dd0*/  @P0 BRA `(.L_x_98) ;  /* 0x0000000400640947 */ /* 0x000fea0003800000 */
[----:B------:R-:W0:Y:S01]  /*4de0*/  S2R R20, SR_CTAID.X ;  /* 0x0000000000147919 */ /* 0x000e220000002500 */
[----:B------:R-:W0:Y:S01]  /*4df0*/  LDC.64 R14, c[0x0][0x628] ;  /* 0x00018a00ff0e7b82 */ /* 0x000e220000000a00 */
[----:B------:R-:W-:Y:S01]  /*4e00*/  ULDC UR6, c[0x0][0x150] ;  /* 0x0000540000067ab9 */ /* 0x000fe20000000800 */
[----:B------:R-:W-:Y:S01]  /*4e10*/  IMAD.MOV.U32 R12, RZ, RZ, R0 ;  /* 0x000000ffff0c7224 */ /* 0x000fe200078e0000 */
[----:B------:R-:W0:Y:S01]  /*4e20*/  S2R R22, SR_CTAID.Y ;  /* 0x0000000000167919 */ /* 0x000e220000002600 */
[----:B------:R-:W-:-:S04]  /*4e30*/  IMAD.MOV.U32 R13, RZ, RZ, R5 ;  /* 0x000000ffff0d7224 */ /* 0x000fc800078e0005 */
[----:B------:R-:W0:Y:S08]  /*4e40*/  LDC R23, c[0x0][0x144] ;  /* 0x00005100ff177b82 */ /* 0x000e300000000800 */
[----:B-1234-:R-:W1:Y:S08]  /*4e50*/  LDC R16, c[0x0][0x630] ;  /* 0x00018c00ff107b82 */ /* 0x01ee700000000800 */
[----:B------:R-:W2:Y:S01]  /*4e60*/  LDC.64 R18, c[0x0][0x620] ;  /* 0x00018800ff127b82 */ /* 0x000ea20000000a00 */
[----:B0-----:R-:W-:-:S04]  /*4e70*/  ISETP.NE.U32.AND P0, PT, R14, RZ, PT ;  /* 0x000000ff0e00720c */ /* 0x001fc80003f05070 */
[----:B------:R-:W-:Y:S02]  /*4e80*/  ISETP.NE.AND.EX P0, PT, R15, RZ, PT, P0 ;  /* 0x000000ff0f00720c */ /* 0x000fe40003f05300 */
[----:B------:R-:W-:-:S05]  /*4e90*/  I2FP.F32.U32 R6, R20 ;  /* 0x0000001400067245 */ /* 0x000fca0000201000 */
[----:B------:R-:W-:-:S04]  /*4ea0*/  FMUL R6, R6, UR6 ;  /* 0x0000000606067c20 */ /* 0x000fc80008400000 */
[----:B------:R0:W3:Y:S02]  /*4eb0*/  F2I.U32.TRUNC.NTZ R21, R6 ;  /* 0x0000000600157305 */ /* 0x0000e4000020f000 */
[----:B-1----:R-:W-:Y:S05]  /*4ec0*/  @!P0 BRA `(.L_x_99) ;  /* 0x0000000000288947 */ /* 0x002fea0003800000 */
[----:B------:R-:W1:Y:S02]  /*4ed0*/  LDC R7, c[0x0][0x634] ;  /* 0x00018d00ff077b82 */ /* 0x000e640000000800 */
[----:B-1----:R-:W-:-:S05]  /*4ee0*/  IADD3 R11, P0, R0, R7, RZ ;  /* 0x00000007000b7210 */ /* 0x002fca0007f1e0ff */
[----:B------:R-:W-:-:S04]  /*4ef0*/  IMAD.X R17, RZ, RZ, R5, P0 ;  /* 0x000000ffff117224 */ /* 0x000fc800000e0605 */
[----:B0-----:R-:W-:-:S04]  /*4f00*/  IMAD.WIDE.U32 R6, R17, R14, RZ ;  /* 0x0000000e11067225 */ /* 0x001fc800078e00ff */
[----:B-----5:R-:W-:-:S04]  /*4f10*/  IMAD.WIDE.U32 R8, P0, R11, R15, R6 ;  /* 0x0000000f0b087225 */ /* 0x020fc80007800006 */
[----:B------:R-:W-:-:S04]  /*4f20*/  IMAD.WIDE.U32 R6, R11, R14, RZ ;  /* 0x0000000e0b067225 */ /* 0x000fc800078e00ff */
[----:B------:R-:W-:Y:S01]  /*4f30*/  IMAD.X R13, RZ, RZ, RZ, P0 ;  /* 0x000000ffff0d7224 */ /* 0x000fe200000e06ff */
[----:B------:R-:W-:Y:S01]  /*4f40*/  IADD3 RZ, P0, R7, R8, RZ ;  /* 0x0000000807ff7210 */ /* 0x000fe20007f1e0ff */
[----:B------:R-:W-:-:S04]  /*4f50*/  IMAD.MOV.U32 R12, RZ, RZ, R9 ;  /* 0x000000ffff0c7224 */ /* 0x000fc800078e0009 */
[----:B------:R-:W-:-:S08]  /*4f60*/  IMAD.WIDE.U32.X R12, R17, R15, R12, P0 ;  /* 0x0000000f110c7225 */ /* 0x000fd000000e040c */
.L_x_99:
[-CC-:B------:R-:W-:Y:S01]  /*4f70*/  SHF.R.U64 R69, R12, R16.reuse, R13.reuse ;  /* 0x000000100c457219 */ /* 0x180fe2000000120d */
[----:B------:R-:W1:Y:S01]  /*4f80*/  LDC.64 R28, c[0x0][0x640] ;  /* 0x00019000ff1c7b82 */ /* 0x000e620000000a00 */
[----:B0-----:R-:W-:Y:S01]  /*4f90*/  SHF.R.U32.HI R6, RZ, R16, R13 ;  /* 0x00000010ff067219 */ /* 0x001fe2000001160d */
[----:B---3--:R-:W-:Y:S01]  /*4fa0*/  IMAD.MOV R21, RZ, RZ, -R21 ;  /* 0x000000ffff157224 */ /* 0x008fe200078e0a15 */
[----:B------:R-:W-:Y:S01]  /*4fb0*/  IADD3 R9, P0, RZ, -R69, RZ ;  /* 0x80000045ff097210 */ /* 0x000fe20007f1e0ff */
[----:B------:R-:W-:Y:S01]  /*4fc0*/  ULDC UR6, c[0x0][0x154] ;  /* 0x0000550000067ab9 */ /* 0x000fe20000000800 */
[----:B------:R-:W-:Y:S02]  /*4fd0*/  IMAD.MOV.U32 R11, RZ, RZ, 0x1 ;  /* 0x00000001ff0b7424 */ /* 0x000fe400078e00ff */
[----:B------:R-:W-:Y:S01]  /*4fe0*/  IMAD R21, R23, R21, R20 ;  /* 0x0000001517157224 */ /* 0x000fe200078e0214 */
[----:B------:R-:W0:Y:S01]  /*4ff0*/  LDC R12, c[0x0][0x618] ;  /* 0x00018600ff0c7b82 */ /* 0x000e220000000800 */
[----:B------:R-:W-:-:S02]  /*5000*/  IMAD.X R7, RZ, RZ, ~R6, P0 ;  /* 0x000000ffff077224 */ /* 0x000fc400000e0e06 */
[----:B------:R-:W-:Y:S02]  /*5010*/  IMAD.MOV.U32 R6, RZ, RZ, R0 ;  /* 0x000000ffff067224 */ /* 0x000fe400078e0000 */
[-C--:B--2--5:R-:W-:Y:S02]  /*5020*/  IMAD R8, R7, R18.reuse, RZ ;  /* 0x0000001207087224 */ /* 0x0a4fe400078e02ff */
[----:B------:R-:W-:Y:S01]  /*5030*/  IMAD.MOV.U32 R7, RZ, RZ, R5 ;  /* 0x000000ffff077224 */ /* 0x000fe200078e0005 */
[----:B------:R-:W2:Y:S01]  /*5040*/  LDC R24, c[0x0][0x608] ;  /* 0x00018200ff187b82 */ /* 0x000ea20000000800 */
[----:B------:R-:W-:-:S04]  /*5050*/  IMAD.WIDE.U32 R6, R9, R18, R6 ;  /* 0x0000001209067225 */ /* 0x000fc800078e0006 */
[----:B------:R-:W-:-:S03]  /*5060*/  IMAD R9, R9, R19, R8 ;  /* 0x0000001309097224 */ /* 0x000fc600078e0208 */
[----:B------:R-:W3:Y:S01]  /*5070*/  LDC R26, c[0x0][0x658] ;  /* 0x00019600ff1a7b82 */ /* 0x000ee20000000800 */
[----:B------:R-:W-:Y:S01]  /*5080*/  I2FP.F32.U32 R8, R22 ;  /* 0x0000001600087245 */ /* 0x000fe20000201000 */
[----:B------:R-:W-:Y:S01]  /*5090*/  IMAD.IADD R7, R7, 0x1, R9 ;  /* 0x0000000107077824 */ /* 0x000fe200078e0209 */
[----:B-1----:R-:W-:Y:S01]  /*50a0*/  ISETP.NE.U32.AND P0, PT, R28, RZ, PT ;  /* 0x000000ff1c00720c */ /* 0x002fe20003f05070 */
[----:B------:R-:W-:Y:S02]  /*50b0*/  IMAD.MOV.U32 R9, RZ, RZ, -0x1 ;  /* 0xffffffffff097424 */ /* 0x000fe400078e00ff */
[----:B------:R-:W-:Y:S02]  /*50c0*/  FMUL R8, R8, UR6 ;  /* 0x0000000608087c20 */ /* 0x000fe40008400000 */
[----:B------:R-:W1:Y:S01]  /*50d0*/  LDC R19, c[0x0][0x148] ;  /* 0x00005200ff137b82 */ /* 0x000e620000000800 */
[----:B0-----:R-:W-:Y:S01]  /*50e0*/  SHF.R.U64 R16, R6, R12, R7 ;  /* 0x0000000c06107219 */ /* 0x001fe20000001207 */
[----:B------:R0:W4:Y:S01]  /*50f0*/  F2I.U32.TRUNC.NTZ R17, R8 ;  /* 0x0000000800117305 */ /* 0x000122000020f000 */
[----:B------:R-:W-:-:S02]  /*5100*/  ISETP.NE.AND.EX P0, PT, R29, RZ, PT, P0 ;  /* 0x000000ff1d00720c */ /* 0x000fc40003f05300 */
[----:B------:R-:W-:-:S03]  /*5110*/  SHF.R.U32.HI R7, RZ, R12, R7 ;  /* 0x0000000cff077219 */ /* 0x000fc60000011607 */
[----:B------:R-:W0:Y:S01]  /*5120*/  LDC R20, c[0x0][0x600] ;  /* 0x00018000ff147b82 */ /* 0x000e220000000800 */
[-CC-:B--2---:R-:W-:Y:S02]  /*5130*/  SHF.R.U64 R14, R16, R24.reuse, R7.reuse ;  /* 0x00000018100e7219 */ /* 0x184fe40000001207 */
[----:B------:R-:W-:-:S05]  /*5140*/  SHF.R.U32.HI R7, RZ, R24, R7 ;  /* 0x00000018ff077219 */ /* 0x000fca0000011607 */
[----:B------:R-:W2:Y:S01]  /*5150*/  LDC R25, c[0x0][0x648] ;  /* 0x00019200ff197b82 */ /* 0x000ea20000000800 */
[-CC-:B---3--:R-:W-:Y:S02]  /*5160*/  SHF.R.U64 R18, R14, R26.reuse, R7.reuse ;  /* 0x0000001a0e127219 */ /* 0x188fe40000001207 */
[-C--:B------:R-:W-:Y:S02]  /*5170*/  SHF.L.U32 R9, R9, R26.reuse, RZ ;  /* 0x0000001a09097219 */ /* 0x080fe400000006ff */
[-C--:B------:R-:W-:Y:S01]  /*5180*/  SHF.R.U32.HI R7, RZ, R26.reuse, R7 ;  /* 0x0000001aff077219 */ /* 0x080fe20000011607 */
[----:B------:R-:W-:Y:S01]  /*5190*/  IMAD.MOV.U32 R6, RZ, RZ, R18 ;  /* 0x000000ffff067224 */ /* 0x000fe200078e0012 */
[----:B------:R-:W-:Y:S01]  /*51a0*/  SHF.L.U32 R24, R11, R26, RZ ;  /* 0x0000001a0b187219 */ /* 0x000fe200000006ff */
[----:B------:R-:W3:Y:S01]  /*51b0*/  LDC R27, c[0x0][0x638] ;  /* 0x00018e00ff1b7b82 */ /* 0x000ee20000000800 */
[----:B------:R-:W-:-:S07]  /*51c0*/  LOP3.LUT R23, RZ, R9, RZ, 0x33, !PT ;  /* 0x00000009ff177212 */ /* 0x000fce00078e33ff */
[----:B------:R-:W0:Y:S01]  /*51d0*/  LDC R30, c[0x0][0x610] ;  /* 0x00018400ff1e7b82 */ /* 0x000e220000000800 */
[----:B----4-:R-:W-:Y:S05]  /*51e0*/  @!P0 BRA `(.L_x_100) ;  /* 0x0000000000288947 */ /* 0x010fea0003800000 */
[----:B------:R-:W4:Y:S02]  /*51f0*/  LDC R11, c[0x0][0x64c] ;  /* 0x00019300ff0b7b82 */ /* 0x000f240000000800 */
[----:B----4-:R-:W-:-:S05]  /*5200*/  IADD3 R11, P0, R18, R11, RZ ;  /* 0x0000000b120b7210 */ /* 0x010fca0007f1e0ff */
[----:B------:R-:W-:-:S04]  /*5210*/  IMAD.X R15, RZ, RZ, R7, P0 ;  /* 0x000000ffff0f7224 */ /* 0x000fc800000e0607 */
[----:B------:R-:W-:-:S04]  /*5220*/  IMAD.WIDE.U32 R6, R15, R28, RZ ;  /* 0x0000001c0f067225 */ /* 0x000fc800078e00ff */
[----:B0-----:R-:W-:-:S04]  /*5230*/  IMAD.WIDE.U32 R8, P0, R11, R29, R6 ;  /* 0x0000001d0b087225 */ /* 0x001fc80007800006 */
[----:B------:R-:W-:-:S04]  /*5240*/  IMAD.WIDE.U32 R6, R11, R28, RZ ;  /* 0x0000001c0b067225 */ /* 0x000fc800078e00ff */
[----:B------:R-:W-:Y:S01]  /*5250*/  IMAD.X R13, RZ, RZ, RZ, P0 ;  /* 0x000000ffff0d7224 */ /* 0x000fe200000e06ff */
[----:B------:R-:W-:Y:S01]  /*5260*/  IADD3 RZ, P0, R7, R8, RZ ;  /* 0x0000000807ff7210 */ /* 0x000fe20007f1e0ff */
[----:B------:R-:W-:-:S04]  /*5270*/  IMAD.MOV.U32 R12, RZ, RZ, R9 ;  /* 0x000000ffff0c7224 */ /* 0x000fc800078e0009 */
[----:B------:R-:W-:-:S08]  /*5280*/  IMAD.WIDE.U32.X R6, R15, R29, R12, P0 ;  /* 0x0000001d0f067225 */ /* 0x000fd000000e040c */
.L_x_100:
[----:B--2---:R-:W-:Y:S01]  /*5290*/  SHF.R.U64 R6, R6, R25, R7 ;  /* 0x0000001906067219 */ /* 0x004fe20000001207 */
[----:B0-----:R-:W-:Y:S01]  /*52a0*/  VIADD R11, R20, 0xffffffff ;  /* 0xffffffff140b7836 */ /* 0x001fe20000000000 */
[----:B------:R-:W-:Y:S01]  /*52b0*/  LOP3.LUT R9, R14, R23, RZ, 0xc0, !PT ;  /* 0x000000170e097212 */ /* 0x000fe200078ec0ff */
[----:B------:R-:W-:Y:S02]  /*52c0*/  IMAD.MOV R17, RZ, RZ, -R17 ;  /* 0x000000ffff117224 */ /* 0x000fe400078e0a11 */
[----:B------:R-:W-:Y:S02]  /*52d0*/  IMAD.MOV R7, RZ, RZ, -R6 ;  /* 0x000000ffff077224 */ /* 0x000fe400078e0a06 */
[----:B------:R-:W-:Y:S01]  /*52e0*/  IMAD R24, R24, R6, R9 ;  /* 0x0000000618187224 */ /* 0x000fe200078e0209 */
[----:B------:R-:W-:Y:S01]  /*52f0*/  LOP3.LUT R9, R16, R11, RZ, 0xc0, !PT ;  /* 0x0000000b10097212 */ /* 0x000fe200078ec0ff */
[----:B-1----:R-:W-:Y:S02]  /*5300*/  @P4 IMAD R21, R19, R17, R22 ;  /* 0x0000001113154224 */ /* 0x002fe400078e0216 */
[----:B---3--:R-:W-:-:S02]  /*5310*/  IMAD R6, R7, R27, R18 ;  /* 0x0000001b07067224 */ /* 0x008fc400078e0212 */
[----:B------:R-:W-:Y:S02]  /*5320*/  IMAD R24, R24, R30, R21 ;  /* 0x0000001e18187224 */ /* 0x000fe400078e0215 */
[----:B------:R-:W-:Y:S02]  /*5330*/  IMAD R9, R6, R20, R9 ;  /* 0x0000001406097224 */ /* 0x000fe400078e0209 */
[----:B------:R-:W-:-:S03]  /*5340*/  IMAD.MOV.U32 R7, RZ, RZ, 0x1 ;  /* 0x00000001ff077424 */ /* 0x000fc600078e00ff */
[----:B------:R-:W-:Y:S02]  /*5350*/  SEL R12, R9, R24, !P4 ;  /* 0x00000018090c7207 */ /* 0x000fe40006000000 */
[----:B------:R-:W-:-:S07]  /*5360*/  SEL R24, R24, R9, !P4 ;  /* 0x0000000918187207 */ /* 0x000fce0006000000 */
.L_x_98:
[----:B------:R-:W-:Y:S01]  /*5370*/  LOP3.LUT P0, RZ, R7, 0xff, RZ, 0xc0, !PT ;  /* 0x000000ff07ff7812 */ /* 0x000fe2000780c0ff */
[----:B-1234-:R-:W-:-:S12]  /*5380*/  IMAD.MOV.U32 R16, RZ, RZ, R24 ;  /* 0x000000ffff107224 */ /* 0x01efd800078e0018 */
[----:B------:R-:W-:Y:S05]  /*5390*/  @P0 BRA `(.L_x_101) ;  /* 0xffffffb800e00947 */ /* 0x000fea000383ffff */
[----:B------:R-:W-:Y:S05]  /*53a0*/  EXIT ;  /* 0x000000000000794d */ /* 0x000fea0003800000 */
.L_x_3:
[----:B0-----:R-:W-:Y:S01]  /*53b0*/  ULDC.64 UR4, c[0x0][0x650] ;  /* 0x0001940000047ab9 */ /* 0x001fe20000000a00 */
        /* <DEDUP_REMOVED lines=25> */
.L_x_103:
[-CC-:B------:R-:W-:Y:S01]  /*5550*/  SHF.R.U64 R16, R14, R18.reuse, R15.reuse ;  /* 0x000000120e107219 */ /* 0x180fe2000000120f */
[----:B------:R-:W0:Y:S01]  /*5560*/  LDC R22, c[0x0][0x618] ;  /* 0x00018600ff167b82 */ /* 0x000e220000000800 */
[----:B------:R-:W-:Y:S01]  /*5570*/  SHF.R.U32.HI R7, RZ, R18, R15 ;  /* 0x00000012ff077219 */ /* 0x000fe2000001160f */
[----:B------:R-:W-:Y:S01]  /*5580*/  ULDC UR4, c[0x0][0x150] ;  /* 0x0000540000047ab9 */ /* 0x000fe20000000800 */
[----:B------:R-:W-:Y:S01]  /*5590*/  IADD3 R9, P0, RZ, -R16, RZ ;  /* 0x80000010ff097210 */ /* 0x000fe20007f1e0ff */
[----:B------:R-:W-:Y:S01]  /*55a0*/  IMAD.MOV.U32 R10, RZ, RZ, R0 ;  /* 0x000000ffff0a7224 */ /* 0x000fe200078e0000 */
[----:B------:R-:W-:Y:S01]  /*55b0*/  I2FP.F32.U32 R12, R6 ;  /* 0x00000006000c7245 */ /* 0x000fe20000201000 */
[----:B------:R-:W-:Y:S02]  /*55c0*/  IMAD.MOV.U32 R11, RZ, RZ, R5 ;  /* 0x000000ffff0b7224 */ /* 0x000fe400078e0005 */
[----:B------:R-:W1:Y:S01]  /*55d0*/  LDC.64 R24, c[0x0][0x640] ;  /* 0x00019000ff187b82 */ /* 0x000e620000000a00 */
[----:B------:R-:W-:-:S02]  /*55e0*/  IMAD.X R7, RZ, RZ, ~R7, P0 ;  /* 0x000000ffff077224 */ /* 0x000fc400000e0e07 */
[----:B------:R-:W-:Y:S01]  /*55f0*/  FMUL R13, R12, UR4 ;  /* 0x000000040c0d7c20 */ /* 0x000fe20008400000 */
[----:B------:R-:W-:Y:S01]  /*5600*/  IMAD.WIDE.U32 R10, R9, R20, R10 ;  /* 0x00000014090a7225 */ /* 0x000fe200078e000a */
[----:B------:R-:W-:-:S03]  /*5610*/  ULDC UR4, c[0x0][0x154] ;  /* 0x0000550000047ab9 */ /* 0x000fc60000000800 */
[----:B------:R-:W-:Y:S01]  /*5620*/  IMAD R12, R7, R20, RZ ;  /* 0x00000014070c7224 */ /* 0x000fe200078e02ff */
[----:B------:R-:W2:Y:S01]  /*5630*/  LDC R15, c[0x0][0x144] ;  /* 0x00005100ff0f7b82 */ /* 0x000ea20000000800 */
[----:B------:R-:W3:Y:S02]  /*5640*/  F2I.U32.TRUNC.NTZ R13, R13 ;  /* 0x0000000d000d7305 */ /* 0x000ee4000020f000 */
[----:B------:R-:W-:Y:S02]  /*5650*/  IMAD R7, R9, R21, R12 ;  /* 0x0000001509077224 */ /* 0x000fe400078e020c */
[----:B------:R-:W-:Y:S02]  /*5660*/  IMAD.MOV.U32 R12, RZ, RZ, 0x1 ;  /* 0x00000001ff0c7424 */ /* 0x000fe400078e00ff */
[----:B------:R-:W-:Y:S01]  /*5670*/  IMAD.IADD R7, R11, 0x1, R7 ;  /* 0x000000010b077824 */ /* 0x000fe200078e0207 */
[----:B------:R-:W4:Y:S04]  /*5680*/  LDC R18, c[0x0][0x608] ;  /* 0x00018200ff127b82 */ /* 0x000f280000000800 */
[----:B0-----:R-:W-:-:S02]  /*5690*/  SHF.R.U64 R14, R10, R22, R7 ;  /* 0x000000160a0e7219 */ /* 0x001fc40000001207 */
[----:B------:R-:W-:Y:S02]  /*56a0*/  I2FP.F32.U32 R10, R8 ;  /* 0x00000008000a7245 */ /* 0x000fe40000201000 */
[----:B------:R-:W0:Y:S01]  /*56b0*/  LDC R23, c[0x0][0x658] ;  /* 0x00019600ff177b82 */ /* 0x000e220000000800 */
[----:B-1----:R-:W-:Y:S01]  /*56c0*/  ISETP.NE.U32.AND P0, PT, R24, RZ, PT ;  /* 0x000000ff1800720c */ /* 0x002fe20003f05070 */
[----:B---3--:R-:W-:Y:S01]  /*56d0*/  IMAD.MOV R9, RZ, RZ, -R13 ;  /* 0x000000ffff097224 */ /* 0x008fe200078e0a0d */
[----:B------:R-:W-:Y:S01]  /*56e0*/  SHF.R.U32.HI R7, RZ, R22, R7 ;  /* 0x00000016ff077219 */ /* 0x000fe20000011607 */
[----:B------:R-:W-:Y:S01]  /*56f0*/  FMUL R10, R10, UR4 ;  /* 0x000000040a0a7c20 */ /* 0x000fe20008400000 */
[----:B------:R-:W-:-:S03]  /*5700*/  ISETP.NE.AND.EX P0, PT, R25, RZ, PT, P0 ;  /* 0x000000ff1900720c */ /* 0x000fc60003f05300 */
[----:B------:R-:W1:Y:S01]  /*5710*/  LDC R21, c[0x0][0x148] ;  /* 0x00005200ff157b82 */ /* 0x000e620000000800 */
[----:B--2---:R-:W-:Y:S01]  /*5720*/  IMAD R22, R15, R9, R6 ;  /* 0x000000090f167224 */ /* 0x004fe200078e0206 */
[----:B------:R2:W3:Y:S06]  /*5730*/  F2I.U32.TRUNC.NTZ R19, R10 ;  /* 0x0000000a00137305 */ /* 0x0004ec000020f000 */
[----:B------:R-:W1:Y:S01]  /*5740*/  LDC R20, c[0x0][0x600] ;  /* 0x00018000ff147b82 */ /* 0x000e620000000800 */
[-CC-:B----4-:R-:W-:Y:S02]  /*5750*/  SHF.R.U64 R17, R14, R18.reuse, R7.reuse ;  /* 0x000000120e117219 */ /* 0x190fe40000001207 */
[----:B------:R-:W-:Y:S01]  /*5760*/  SHF.R.U32.HI R6, RZ, R18, R7 ;  /* 0x00000012ff067219 */ /* 0x000fe20000011607 */
[----:B------:R-:W-:-:S04]  /*5770*/  IMAD.MOV.U32 R18, RZ, RZ, -0x1 ;  /* 0xffffffffff127424 */ /* 0x000fc800078e00ff */
[----:B------:R-:W4:Y:S01]  /*5780*/  LDC R26, c[0x0][0x648] ;  /* 0x00019200ff1a7b82 */ /* 0x000f220000000800 */
[-C--:B0-----:R-:W-:Y:S02]  /*5790*/  SHF.L.U32 R9, R18, R23.reuse, RZ ;  /* 0x0000001712097219 */ /* 0x081fe400000006ff */
[-CC-:B------:R-:W-:Y:S02]  /*57a0*/  SHF.R.U64 R18, R17, R23.reuse, R6.reuse ;  /* 0x0000001711127219 */ /* 0x180fe40000001206 */
[-C--:B------:R-:W-:Y:S02]  /*57b0*/  SHF.R.U32.HI R7, RZ, R23.reuse, R6 ;  /* 0x00000017ff077219 */ /* 0x080fe40000011606 */
[----:B------:R-:W-:Y:S01]  /*57c0*/  SHF.L.U32 R23, R12, R23, RZ ;  /* 0x000000170c177219 */ /* 0x000fe200000006ff */
[----:B------:R-:W0:Y:S01]  /*57d0*/  LDC R27, c[0x0][0x638] ;  /* 0x00018e00ff1b7b82 */ /* 0x000e220000000800 */
[----:B------:R-:W-:Y:S01]  /*57e0*/  LOP3.LUT R28, RZ, R9, RZ, 0x33, !PT ;  /* 0x00000009ff1c7212 */ /* 0x000fe200078e33ff */
[----:B------:R-:W-:-:S06]  /*57f0*/  IMAD.MOV.U32 R6, RZ, RZ, R18 ;  /* 0x000000ffff067224 */ /* 0x000fcc00078e0012 */
[----:B------:R-:W0:Y:S01]  /*5800*/  LDC R29, c[0x0][0x610] ;  /* 0x00018400ff1d7b82 */ /* 0x000e220000000800 */
[----:B--23--:R-:W-:Y:S05]  /*5810*/  @!P0 BRA `(.L_x_104) ;  /* 0x0000000000288947 */ /* 0x00cfea0003800000 */
[----:B------:R-:W2:Y:S02]  /*5820*/  LDC R9, c[0x0][0x64c] ;  /* 0x00019300ff097b82 */ /* 0x000ea40000000800 */
[----:B--2---:R-:W-:-:S05]  /*5830*/  IADD3 R9, P0, R18, R9, RZ ;  /* 0x0000000912097210 */ /* 0x004fca0007f1e0ff */
        /* <DEDUP_REMOVED lines=8> */
.L_x_104:
[----:B----4-:R-:W-:Y:S01]  /*58c0*/  SHF.R.U64 R7, R6, R26, R7 ;  /* 0x0000001a06077219 */ /* 0x010fe20000001207 */
[----:B-1----:R-:W-:Y:S01]  /*58d0*/  VIADD R11, R20, 0xffffffff ;  /* 0xffffffff140b7836 */ /* 0x002fe20000000000 */
[----:B------:R-:W-:Y:S01]  /*58e0*/  LOP3.LUT R6, R17, R28, RZ, 0xc0, !PT ;  /* 0x0000001c11067212 */ /* 0x000fe200078ec0ff */
[----:B------:R-:W-:Y:S02]  /*58f0*/  IMAD.MOV R19, RZ, RZ, -R19 ;  /* 0x000000ffff137224 */ /* 0x000fe400078e0a13 */
[----:B------:R-:W-:Y:S01]  /*5900*/  IMAD.MOV R9, RZ, RZ, -R7 ;  /* 0x000000ffff097224 */ /* 0x000fe200078e0a07 */
[----:B------:R-:W-:Y:S01]  /*5910*/  LOP3.LUT R11, R14, R11, RZ, 0xc0, !PT ;  /* 0x0000000b0e0b7212 */ /* 0x000fe200078ec0ff */
[----:B------:R-:W-:Y:S02]  /*5920*/  @P4 IMAD R22, R21, R19, R8 ;  /* 0x0000001315164224 */ /* 0x000fe400078e0208 */
[----:B------:R-:W-:Y:S02]  /*5930*/  IMAD R7, R23, R7, R6 ;  /* 0x0000000717077224 */ /* 0x000fe400078e0206 */
[----:B0-----:R-:W-:-:S02]  /*5940*/  IMAD R6, R9, R27, R18 ;  /* 0x0000001b09067224 */ /* 0x001fc400078e0212 */
[----:B------:R-:W-:Y:S02]  /*5950*/  IMAD R14, R7, R29, R22 ;  /* 0x0000001d070e7224 */ /* 0x000fe400078e0216 */
[----:B------:R-:W-:Y:S02]  /*5960*/  IMAD R7, R6, R20, R11 ;  /* 0x0000001406077224 */ /* 0x000fe400078e020b */
[----:B------:R-:W-:Y:S02]  /*5970*/  IMAD.MOV.U32 R10, RZ, RZ, 0x1 ;  /* 0x00000001ff0a7424 */ /* 0x000fe400078e00ff */
[----:B------:R-:W-:Y:S01]  /*5980*/  IMAD.MOV.U32 R9, RZ, RZ, R16 ;  /* 0x000000ffff097224 */ /* 0x000fe200078e0010 */
[----:B------:R-:W-:Y:S02]  /*5990*/  SEL R17, R7, R14, !P4 ;  /* 0x0000000e07117207 */ /* 0x000fe40006000000 */
[----:B------:R-:W-:-:S07]  /*59a0*/  SEL R14, R14, R7, !P4 ;  /* 0x000000070e0e7207 */ /* 0x000fce0006000000 */
.L_x_102:
[----:B------:R-:W-:-:S08]  /*59b0*/  NOP ;  /* 0x0000000000007918 */ /* 0x000fd00000000000 */
[----:B------:R-:W0:-:S00]  /*59c0*/  USETMAXREG.DEALLOC.CTAPOOL 0x28 ;  /* 0x00000028000079c8 */ /* 0x000e0000080e0500 */
[----:B0-----:R-:W-:-:S13]  /*59d0*/  ISETP.NE.AND P0, PT, R3, RZ, PT ;  /* 0x000000ff0300720c */ /* 0x001fda0003f05270 */
[----:B------:R-:W-:Y:S05]  /*59e0*/  @P0 EXIT ;  /* 0x000000000000094d */ /* 0x000fea0003800000 */
[----:B------:R-:W-:Y:S01]  /*59f0*/  LOP3.LUT P0, RZ, R10, 0xff, RZ, 0xc0, !PT ;  /* 0x000000ff0aff7812 */ /* 0x000fe2000780c0ff */
[----:B------:R-:W-:Y:S02]  /*5a00*/  IMAD.MOV.U32 R10, RZ, RZ, 0x1 ;  /* 0x00000001ff0a7424 */ /* 0x000fe400078e00ff */
[----:B------:R-:W-:-:S10]  /*5a10*/  IMAD.MOV.U32 R13, RZ, RZ, RZ ;  /* 0x000000ffff0d7224 */ /* 0x000fd400078e00ff */
[----:B------:R-:W-:Y:S05]  /*5a20*/  @!P0 BRA `(.L_x_105) ;  /* 0x0000000c00388947 */ /* 0x000fea0003800000 */
[----:B------:R-:W0:Y:S01]  /*5a30*/  LDC R3, c[0x0][0x28c] ;  /* 0x0000a300ff037b82 */ /* 0x000e220000000800 */
[----:B------:R-:W-:Y:S01]  /*5a40*/  ULDC UR5, c[0x0][0x600] ;  /* 0x0001800000057ab9 */ /* 0x000fe20000000800 */
[----:B------:R-:W-:Y:S01]  /*5a50*/  ULDC UR4, c[0x0][0xc] ;  /* 0x0000030000047ab9 */ /* 0x000fe20000000800 */
[----:B------:R-:W-:Y:S01]  /*5a60*/  UIADD3 UR16, UR5, -0x1, URZ ;  /* 0xffffffff05107890 */ /* 0x000fe2000fffe03f */
[C---:B------:R-:W-:Y:S01]  /*5a70*/  LOP3.LUT P2, RZ, R2.reuse, 0x7f, RZ, 0xc0, !PT ;  /* 0x0000007f02ff7812 */ /* 0x040fe2000784c0ff */
[----:B------:R-:W-:Y:S01]  /*5a80*/  ULDC UR6, c[0x0][0x658] ;  /* 0x0001960000067ab9 */ /* 0x000fe20000000800 */
[----:B------:R-:W-:Y:S01]  /*5a90*/  ULDC UR5, c[0x0][0x10] ;  /* 0x0000040000057ab9 */ /* 0x000fe20000000800 */
[----:B------:R-:W-:Y:S01]  /*5aa0*/  UMOV UR7, 0xffffffff ;  /* 0xffffffff00077882 */ /* 0x000fe20000000000 */
[----:B------:R-:W-:Y:S01]  /*5ab0*/  UMOV UR8, 0x1 ;  /* 0x0000000100087882 */ /* 0x000fe20000000000 */
[----:B------:R-:W-:Y:S01]  /*5ac0*/  UIMAD.WIDE.U32 UR4, UR4, UR5, URZ ;  /* 0x00000005040472a5 */ /* 0x000fe2000f8e003f */
[----:B------:R-:W-:Y:S01]  /*5ad0*/  LOP3.LUT P0, RZ, R2, 0x1f, RZ, 0xc0, !PT ;  /* 0x0000001f02ff7812 */ /* 0x000fe2000780c0ff */
[----:B------:R-:W-:Y:S01]  /*5ae0*/  USHF.L.U32 UR7, UR7, UR6, URZ ;  /* 0x0000000607077299 */ /* 0x000fe2000800063f */
[----:B------:R-:W-:Y:S01]  /*5af0*/  BSSY B0, `(.L_x_105) ;  /* 0x00000c1000007945 */ /* 0x000fe20003800000 */
[----:B------:R-:W-:Y:S01]  /*5b00*/  USHF.L.U32 UR18, UR8, UR6, URZ ;  /* 0x0000000608127299 */ /* 0x000fe2000800063f */
[----:B------:R-:W-:Y:S01]  /*5b10*/  IMAD.MOV.U32 R15, RZ, RZ, 0x1 ;  /* 0x00000001ff0f7424 */ /* 0x000fe200078e00ff */
[----:B------:R-:W-:Y:S01]  /*5b20*/  LOP3.LUT R16, R4, 0x2, RZ, 0xfc, !PT ;  /* 0x0000000204107812 */ /* 0x000fe200078efcff */
[----:B------:R-:W-:Y:S01]  /*5b30*/  ULDC UR6, c[0x0][0x14] ;  /* 0x0000050000067ab9 */ /* 0x000fe20000000800 */
[----:B------:R-:W-:Y:S01]  /*5b40*/  PLOP3.LUT P0, PT, P0, P2, PT, 0x8a, 0x0 ;  /* 0x000000000000781c */ /* 0x000fe20000705172 */
[----:B------:R-:W-:Y:S01]  /*5b50*/  UIMAD.WIDE.U32 UR20, UR4, UR6, URZ ;  /* 0x00000006041472a5 */ /* 0x000fe2000f8e003f */
[----:B------:R-:W-:Y:S01]  /*5b60*/  IMAD.MOV.U32 R10, RZ, RZ, 0x1 ;  /* 0x00000001ff0a7424 */ /* 0x000fe200078e00ff */
[----:B------:R-:W-:Y:S01]  /*5b70*/  UIMAD UR13, UR5, UR6, URZ ;  /* 0x00000006050d72a4 */ /* 0x000fe2000f8e023f */
[----:B------:R-:W-:Y:S01]  /*5b80*/  IMAD.MOV.U32 R13, RZ, RZ, RZ ;  /* 0x000000ffff0d7224 */ /* 0x000fe200078e00ff */
[----:B------:R-:W-:Y:S01]  /*5b90*/  ULOP3.LUT UR17, URZ, UR7, URZ, 0x33, !UPT ;  /* 0x000000073f117292 */ /* 0x000fe2000f8e333f */
[----:B0-----:R-:W-:Y:S01]  /*5ba0*/  VIADD R3, R3, 0x7f ;  /* 0x0000007f03037836 */ /* 0x001fe20000000000 */
[----:B------:R-:W-:Y:S01]  /*5bb0*/  UIADD3 UR13, UR21, UR13, URZ ;  /* 0x0000000d150d7290 */ /* 0x000fe2000fffe03f */
[----:B------:R-:W-:-:S03]  /*5bc0*/  ULDC.64 UR22, c[0x0][0x198] ;  /* 0x0000660000167ab9 */ /* 0x000fc60000000a00 */
[----:B------:R-:W-:-:S04]  /*5bd0*/  SHF.R.S32.HI R6, RZ, 0x1f, R3 ;  /* 0x0000001fff067819 */ /* 0x000fc80000011403 */
[----:B------:R-:W-:-:S04]  /*5be0*/  LEA.HI R6, R6, R3, RZ, 0x7 ;  /* 0x0000000306067211 */ /* 0x000fc800078f38ff */
[----:B------:R-:W-:-:S05]  /*5bf0*/  SHF.R.S32.HI R12, RZ, 0x7, R6 ;  /* 0x00000007ff0c7819 */ /* 0x000fca0000011406 */
[----:B------:R-:W-:-:S07]  /*5c00*/  VIADD R11, R12, 0x1 ;  /* 0x000000010c0b7836 */ /* 0x000fce0000000000 */
.L_x_117:
[----:B------:R-:W-:-:S03]  /*5c10*/  UMOV UR4, 0xffffffff ;  /* 0xffffffff00047882 */ /* 0x000fc60000000000 */
[----:B------:R-:W-:Y:S05]  /*5c20*/  BRA.DIV UR4, `(.L_x_106) ;  /* 0x0000000e04847947 */ /* 0x000fea000b800000 */
[----:B------:R-:W-:-:S13]  /*5c30*/  ELECT P1, URZ, PT ;  /* 0x00000000003f782f */ /* 0x000fda0003820000 */
.L_x_127:
[----:B------:R-:W0:Y:S01]  /*5c40*/  LDC R2, c[0x0][0x28c] ;  /* 0x0000a300ff027b82 */ /* 0x000e220000000800 */
[----:B------:R-:W-:Y:S01]  /*5c50*/  BSSY B1, `(.L_x_107) ;  /* 0x0000037000017945 */ /* 0x000fe20003800000 */
[----:B0-----:R-:W-:-:S13]  /*5c60*/  ISETP.LT.OR P1, PT, R2, 0x1, !P1 ;  /* 0x000000010200780c */ /* 0x001fda0004f21670 */
[----:B------:R-:W-:Y:S05]  /*5c70*/  @P1 BRA `(.L_x_108) ;  /* 0x0000000000d01947 */ /* 0x000fea0003800000 */
[----:B------:R-:W-:Y:S02]  /*5c80*/  IMAD.SHL.U32 R17, R17, 0x40, RZ ;  /* 0x0000004011117824 */ /* 0x000fe400078e00ff */
[----:B------:R-:W-:Y:S02]  /*5c90*/  IMAD.SHL.U32 R14, R14, 0x80, RZ ;  /* 0x000000800e0e7824 */ /* 0x000fe400078e00ff */
[----:B------:R-:W-:Y:S02]  /*5ca0*/  IMAD.MOV.U32 R20, RZ, RZ, RZ ;  /* 0x000000ffff147224 */ /* 0x000fe400078e00ff */
[----:B------:R-:W-:Y:S02]  /*5cb0*/  IMAD.MOV.U32 R2, RZ, RZ, R11 ;  /* 0x000000ffff027224 */ /* 0x000fe400078e000b */
[----:B------:R-:W-:Y:S02]  /*5cc0*/  IMAD.MOV.U32 R3, RZ, RZ, R10 ;  /* 0x000000ffff037224 */ /* 0x000fe400078e000a */
[----:B------:R-:W-:-:S07]  /*5cd0*/  IMAD.MOV.U32 R6, RZ, RZ, R13 ;  /* 0x000000ffff067224 */ /* 0x000fce00078e000d */
.L_x_112:
[----:B------:R-:W0:Y:S01]  /*5ce0*/  S2R R8, SR_CgaCtaId ;  /* 0x0000000000087919 */ /* 0x000e220000008800 */
[----:B------:R-:W-:-:S04]  /*5cf0*/  MOV R7, 0x400 ;  /* 0x0000040000077802 */ /* 0x000fc80000000f00 */
[----:B0-----:R-:W-:Y:S02]  /*5d00*/  LEA R19, R8, R7, 0x18 ;  /* 0x0000000708137211 */ /* 0x001fe400078ec0ff */
[----:B------:R-:W-:Y:S01]  /*5d10*/  SHF.L.U32 R7, R3, 0x1f, RZ ;  /* 0x0000001f03077819 */ /* 0x000fe200000006ff */
[----:B------:R-:W0:Y:S02]  /*5d20*/  @!P2 LDC R8, c[0x0][0x500] ;  /* 0x00014000ff08ab82 */ /* 0x000e240000000800 */
[----:B------:R-:W-:-:S04]  /*5d30*/  IMAD R18, R6, 0x8, R19 ;  /* 0x0000000806127824 */ /* 0x000fc800078e0213 */
[----:B------:R-:W1:Y:S02]  /*5d40*/  SYNCS.PHASECHK.TRANS64.TRYWAIT P1, [R18+URZ+0x18], R7 ;  /* 0x00001807120075a7 */ /* 0x000e64000802017f */
[----:B-1----:R-:W-:Y:S05]  /*5d50*/  @!P1 BRA `(.L_x_109) ;  /* 0x0000000c00589947 */ /* 0x002fea0003800000 */
.L_x_128:
[----:B-1----:R-:W-:Y:S01]  /*5d60*/  PRMT R7, R16, 0x9910, RZ ;  /* 0x0000991010077816 */ /* 0x002fe200000000ff */
[----:B0-----:R0:W-:Y:S03]  /*5d70*/  @!P2 SYNCS.ARRIVE.TRANS64 RZ, [R18+URZ], R8 ;  /* 0x0000000812ffa9a7 */ /* 0x0011e6000800003f */
[----:B------:R-:W-:-:S13]  /*5d80*/  ISETP.NE.AND P1, PT, R7, 0x2, PT ;  /* 0x000000020700780c */ /* 0x000fda0003f25270 */
[----:B0-----:R-:W-:Y:S05]  /*5d90*/  @P1 BRA `(.L_x_110) ;  /* 0x0000000000041947 */ /* 0x001fea0003800000 */
[----:B------:R-:W-:Y:S01]  /*5da0*/  BPT.TRAP 0x1 ;  /* 0x000000040000795c */ /* 0x000fe20000300000 */
.L_x_110:
[----:B------:R-:W-:Y:S05]  /*5db0*/  @P0 BRA `(.L_x_111) ;  /* 0x0000000000040947 */ /* 0x000fea0003800000 */
[----:B------:R-:W-:Y:S01]  /*5dc0*/  BPT.TRAP 0x1 ;  /* 0x000000040000795c */ /* 0x000fe20000300000 */
.L_x_111:
[--C-:B------:R-:W-:Y:S01]  /*5dd0*/  IMAD R7, R6, 0x4000, R19.reuse ;  /* 0x0000400006077824 */ /* 0x100fe200078e0213 */
[----:B------:R-:W-:Y:S01]  /*5de0*/  R2UR UR9, R18 ;  /* 0x00000000120972ca */ /* 0x000fe200000e0000 */
[----:B------:R-:W-:Y:S01]  /*5df0*/  IMAD R19, R6, 0x2000, R19 ;  /* 0x0000200006137824 */ /* 0x000fe200078e0213 */
[----:B------:R-:W-:Y:S01]  /*5e00*/  UIADD3 UR4, UP0, UR22, 0xf0, URZ ;  /* 0x000000f016047890 */ /* 0x000fe2000ff1e03f */
[----:B------:R-:W-:Y:S01]  /*5e10*/  VIADD R2, R2, 0xffffffff ;  /* 0xffffffff02027836 */ /* 0x000fe20000000000 */
[----:B------:R-:W-:Y:S01]  /*5e20*/  R2UR UR5, R7 ;  /* 0x00000000070572ca */ /* 0x000fe200000e0000 */
[----:B------:R-:W-:Y:S01]  /*5e30*/  UIADD3 UR24, UP1, UR22, 0x1f0, URZ ;  /* 0x000001f016187890 */ /* 0x000fe2000ff3e03f */
[----:B------:R-:W-:Y:S01]  /*5e40*/  R2UR UR8, R19 ;  /* 0x00000000130872ca */ /* 0x000fe200000e0000 */
[----:B------:R-:W-:Y:S01]  /*5e50*/  VIADD R6, R6, 0x1 ;  /* 0x0000000106067836 */ /* 0x000fe20000000000 */
[----:B------:R-:W-:Y:S01]  /*5e60*/  R2UR UR11, R14 ;  /* 0x000000000e0b72ca */ /* 0x000fe200000e0000 */
[----:B------:R-:W-:Y:S01]  /*5e70*/  UIADD3.X UR25, URZ, UR23, URZ, UP1, !UPT ;  /* 0x000000173f197290 */ /* 0x000fe20008ffe43f */
[C---:B------:R-:W-:Y:S01]  /*5e80*/  R2UR UR10, R20.reuse ;  /* 0x00000000140a72ca */ /* 0x040fe200000e0000 */
[----:B------:R-:W-:Y:S01]  /*5e90*/  UMOV UR6, 0x0 ;  /* 0x0000000000067882 */ /* 0x000fe20000000000 */
[----:B------:R-:W-:Y:S01]  /*5ea0*/  R2UR UR12, R9 ;  /* 0x00000000090c72ca */ /* 0x000fe200000e0000 */
[----:B------:R-:W-:Y:S01]  /*5eb0*/  UMOV UR7, 0x10000000 ;  /* 0x1000000000077882 */ /* 0x000fe20000000000 */
[----:B------:R-:W-:Y:S01]  /*5ec0*/  R2UR UR19, R17 ;  /* 0x00000000111372ca */ /* 0x000fe200000e0000 */
[----:B------:R-:W-:Y:S01]  /*5ed0*/  VIADD R20, R20, 0x80 ;  /* 0x0000008014147836 */ /* 0x000fe20000000000 */
[----:B------:R-:W-:Y:S01]  /*5ee0*/  ISETP.GT.AND P3, PT, R2, 0x1, PT ;  /* 0x000000010200780c */ /* 0x000fe20003f64270 */
[----:B------:R-:W-:Y:S01]  /*5ef0*/  UIADD3 UR14, UR5, 0x100, URZ ;  /* 0x00000100050e7890 */ /* 0x000fe2000fffe03f */
[----:B------:R-:W-:Y:S01]  /*5f00*/  ISETP.NE.AND P1, PT, R6, 0x3, PT ;  /* 0x000000030600780c */ /* 0x000fe20003f25270 */
[----:B------:R-:W-:-:S02]  /*5f10*/  UIADD3.X UR5, URZ, UR23, URZ, UP0, !UPT ;  /* 0x000000173f057290 */ /* 0x000fc400087fe43f */
[----:B------:R-:W-:Y:S01]  /*5f20*/  UIADD3 UR15, UR8, 0xc100, URZ ;  /* 0x0000c100080f7890 */ /* 0x000fe2000fffe03f */
[----:B------:R-:W-:Y:S02]  /*5f30*/  SEL R8, RZ, 0x1, P1 ;  /* 0x00000001ff087807 */ /* 0x000fe40000800000 */
[----:B------:R-:W-:Y:S01]  /*5f40*/  UMOV UR8, UR14 ;  /* 0x0000000e00087c82 */ /* 0x000fe20008000000 */
[----:B------:R-:W-:Y:S02]  /*5f50*/  SEL R6, R6, RZ, P1 ;  /* 0x000000ff06067207 */ /* 0x000fe40000800000 */
[----:B------:R-:W-:Y:S01]  /*5f60*/  LOP3.LUT R3, R3, R8, RZ, 0x3c, !PT ;  /* 0x0000000803037212 */ /* 0x000fe200078e3cff */
[----:B------:R0:W-:Y:S02]  /*5f70*/  UTMALDG.3D [UR8], [UR4], desc[UR6] ;  /* 0x00000608040075b4 */ /* 0x0001e40008011000 */
[----:B0-----:R-:W-:Y:S01]  /*5f80*/  UMOV UR8, UR15 ;  /* 0x0000000f00087c82 */ /* 0x001fe20008000000 */
[----:B------:R-:W-:-:S02]  /*5f90*/  UMOV UR11, UR19 ;  /* 0x00000013000b7c82 */ /* 0x000fc40008000000 */
[----:B------:R0:W-:Y:S02]  /*5fa0*/  UTMALDG.3D [UR8], [UR24], desc[UR6] ;  /* 0x00000608180075b4 */ /* 0x0001e40008011000 */
[----:B0-----:R-:W-:Y:S05]  /*5fb0*/  @P3 BRA `(.L_x_112) ;  /* 0xfffffffc00483947 */ /* 0x001fea000383ffff */
.L_x_108:
[----:B------:R-:W-:Y:S05]  /*5fc0*/  BSYNC B1 ;  /* 0x0000000000017941 */ /* 0x000fea0003800000 */
.L_x_107:
[----:B------:R-:W-:Y:S01]  /*5fd0*/  LOP3.LUT P3, RZ, R15, 0xff, RZ, 0xc0, !PT ;  /* 0x000000ff0fff7812 */ /* 0x000fe2000786c0ff */
[----:B------:R-:W-:Y:S01]  /*5fe0*/  IMAD.IADD R6, R12, 0x1, R13 ;  /* 0x000000010c067824 */ /* 0x000fe200078e020d */
[----:B------:R-:W-:Y:S01]  /*5ff0*/  IADD3 R0, P5, R0, UR20, RZ ;  /* 0x0000001400007c10 */ /* 0x000fe2000ffbe0ff */
[----:B------:R-:W-:Y:S01]  /*6000*/  ULDC.64 UR4, c[0x0][0x650] ;  /* 0x0001940000047ab9 */ /* 0x000fe20000000a00 */
[----:B------:R-:W-:Y:S01]  /*6010*/  BSSY B1, `(.L_x_113) ;  /* 0x000006c000017945 */ /* 0x000fe20003800000 */
[----:B------:R-:W-:Y:S01]  /*6020*/  IMAD.MOV.U32 R14, RZ, RZ, -0x1 ;  /* 0xffffffffff0e7424 */ /* 0x000fe200078e00ff */
[----:B------:R-:W-:Y:S01]  /*6030*/  ISETP.GT.U32.AND P1, PT, R6, 0x2, PT ;  /* 0x000000020600780c */ /* 0x000fe20003f24070 */
[----:B------:R-:W-:Y:S01]  /*6040*/  IMAD.MOV.U32 R17, RZ, RZ, -0x1 ;  /* 0xffffffffff117424 */ /* 0x000fe200078e00ff */
[----:B------:R-:W-:Y:S01]  /*6050*/  IADD3.X R5, R5, UR13, RZ, P5, !PT ;  /* 0x0000000d05057c10 */ /* 0x000fe2000affe4ff */
[----:B------:R-:W-:Y:S01]  /*6060*/  IMAD.MOV.U32 R9, RZ, RZ, -0x1 ;  /* 0xffffffffff097424 */ /* 0x000fe200078e00ff */
[----:B------:R-:W-:-:S02]  /*6070*/  ISETP.LT.U32.AND P1, PT, R12, 0x3, P1 ;  /* 0x000000030c00780c */ /* 0x000fc40000f21070 */
[----:B------:R-:W-:Y:S01]  /*6080*/  PRMT R15, RZ, 0x7610, R15 ;  /* 0x00007610ff0f7816 */ /* 0x000fe2000000000f */
[----:B------:R-:W0:Y:S01]  /*6090*/  @P3 S2R R3, SR_CgaCtaId ;  /* 0x0000000000033919 */ /* 0x000e220000008800 */
[----:B------:R-:W-:-:S04]  /*60a0*/  @P3 MOV R2, 0x400 ;  /* 0x0000040000023802 */ /* 0x000fc80000000f00 */
[----:B0-----:R-:W-:Y:S01]  /*60b0*/  @P3 LEA R7, R3, R2, 0x18 ;  /* 0x0000000203073211 */ /* 0x001fe200078ec0ff */
[----:B------:R-:W-:-:S03]  /*60c0*/  IMAD.WIDE.U32 R2, R6, -0x55555555, RZ ;  /* 0xaaaaaaab06027825 */ /* 0x000fc600078e00ff */
[----:B------:R0:W-:Y:S01]  /*60d0*/  @P3 SYNCS.ARRIVE.TRANS64.A1T0 RZ, [R7+URZ+0x48], RZ ;  /* 0x000048ff07ff39a7 */ /* 0x0001e2000810003f */
[----:B------:R-:W-:Y:S02]  /*60e0*/  ISETP.GE.U32.AND P3, PT, R12, 0x3, PT ;  /* 0x000000030c00780c */ /* 0x000fe40003f66070 */
[----:B------:R-:W-:Y:S02]  /*60f0*/  PRMT R2, RZ, 0x7610, R2 ;  /* 0x00007610ff027816 */ /* 0x000fe40000000002 */
[----:B0-----:R-:W-:Y:S02]  /*6100*/  SHF.R.U32.HI R7, RZ, 0x1, R3 ;  /* 0x00000001ff077819 */ /* 0x001fe40000011603 */
[----:B------:R-:W-:Y:S02]  /*6110*/  SEL R3, RZ, 0x1, !P1 ;  /* 0x00000001ff037807 */ /* 0x000fe40004800000 */
[----:B------:R-:W-:Y:S01]  /*6120*/  ISETP.GE.U32.AND P1, PT, R0, UR4, PT ;  /* 0x0000000400007c0c */ /* 0x000fe2000bf26070 */
[----:B------:R-:W-:Y:S01]  /*6130*/  IMAD R13, R7, -0x3, R6 ;  /* 0xfffffffd070d7824 */ /* 0x000fe200078e0206 */
[----:B------:R-:W-:-:S02]  /*6140*/  LOP3.LUT R10, R10, R3, RZ, 0x3c, !PT ;  /* 0x000000030a0a7212 */ /* 0x000fc400078e3cff */
[----:B------:R-:W-:Y:S02]  /*6150*/  ISETP.GE.U32.AND.EX P1, PT, R5, UR5, PT, P1 ;  /* 0x0000000505007c0c */ /* 0x000fe4000bf26110 */
[----:B------:R-:W-:-:S11]  /*6160*/  @P3 LOP3.LUT R10, R10, 0x1, R7, 0x78, !PT ;  /* 0x000000010a0a3812 */ /* 0x000fd600078e7807 */
[----:B------:R-:W-:Y:S05]  /*6170*/  @P1 BRA `(.L_x_114) ;  /* 0x0000000400541947 */ /* 0x000fea0003800000 */
[----:B------:R-:W-:Y:S01]  /*6180*/  ULDC.64 UR4, c[0x0][0x628] ;  /* 0x00018a0000047ab9 */ /* 0x000fe20000000a00 */
[----:B------:R-:W0:Y:S01]  /*6190*/  S2R R17, SR_CTAID.X ;  /* 0x0000000000117919 */ /* 0x000e220000002500 */
[----:B------:R-:W-:Y:S01]  /*61a0*/  ISETP.NE.U32.AND P1, PT, RZ, UR4, PT ;  /* 0x00000004ff007c0c */ /* 0x000fe2000bf25070 */
[----:B------:R-:W-:Y:S01]  /*61b0*/  ULDC UR7, c[0x0][0x630] ;  /* 0x00018c0000077ab9 */ /* 0x000fe20000000800 */
[----:B------:R-:W-:Y:S01]  /*61c0*/  IMAD.MOV.U32 R2, RZ, RZ, R0 ;  /* 0x000000ffff027224 */ /* 0x000fe200078e0000 */
[----:B------:R-:W1:Y:S01]  /*61d0*/  S2R R14, SR_CTAID.Y ;  /* 0x00000000000e7919 */ /* 0x000e620000002600 */
[----:B------:R-:W-:Y:S01]  /*61e0*/  ISETP.NE.AND.EX P1, PT, RZ, UR5, PT, P1 ;  /* 0x00000005ff007c0c */ /* 0x000fe2000bf25310 */
[----:B------:R-:W-:-:S12]  /*61f0*/  IMAD.MOV.U32 R3, RZ, RZ, R5 ;  /* 0x000000ffff037224 */ /* 0x000fd800078e0005 */
[----:B------:R-:W-:Y:S05]  /*6200*/  @!P1 BRA `(.L_x_115) ;  /* 0x0000000000289947 */ /* 0x000fea0003800000 */
[----:B------:R-:W-:Y:S02]  /*6210*/  ULDC UR6, c[0x0][0x634] ;  /* 0x00018d0000067ab9 */ /* 0x000fe40000000800 */
[----:B------:R-:W-:-:S05]  /*6220*/  IADD3 R9, P1, R0, UR6, RZ ;  /* 0x0000000600097c10 */ /* 0x000fca000ff3e0ff */
[----:B------:R-:W-:-:S04]  /*6230*/  IMAD.X R19, RZ, RZ, R5, P1 ;  /* 0x000000ffff137224 */ /* 0x000fc800008e0605 */
[----:B------:R-:W-:-:S04]  /*6240*/  IMAD.WIDE.U32 R6, R19, UR4, RZ ;  /* 0x0000000413067c25 */ /* 0x000fc8000f8e00ff */
[----:B------:R-:W-:-:S04]  /*6250*/  IMAD.WIDE.U32 R6, P1, R9, UR5, R6 ;  /* 0x0000000509067c25 */ /* 0x000fc8000f820006 */
[----:B------:R-:W-:-:S04]  /*6260*/  IMAD.WIDE.U32 R8, R9, UR4, RZ ;  /* 0x0000000409087c25 */ /* 0x000fc8000f8e00ff */
[----:B------:R-:W-:Y:S01]  /*6270*/  IMAD.X R3, RZ, RZ, RZ, P1 ;  /* 0x000000ffff037224 */ /* 0x000fe200008e06ff */
[----:B------:R-:W-:Y:S01]  /*6280*/  IADD3 RZ, P1, R9, R6, RZ ;  /* 0x0000000609ff7210 */ /* 0x000fe20007f3e0ff */
[----:B------:R-:W-:-:S04]  /*6290*/  IMAD.MOV.U32 R2, RZ, RZ, R7 ;  /* 0x000000ffff027224 */ /* 0x000fc800078e0007 */
[----:B------:R-:W-:-:S08]  /*62a0*/  IMAD.WIDE.U32.X R2, R19, UR5, R2, P1 ;  /* 0x0000000513027c25 */ /* 0x000fd000088e0402 */
.L_x_115:
[--C-:B------:R-:W-:Y:S01]  /*62b0*/  SHF.R.U64 R8, R2, UR7, R3.reuse ;  /* 0x0000000702087c19 */ /* 0x100fe20008001203 */
[----:B------:R-:W-:Y:S01]  /*62c0*/  ULDC.64 UR4, c[0x0][0x620] ;  /* 0x0001880000047ab9 */ /* 0x000fe20000000a00 */
[----:B------:R-:W-:Y:S01]  /*62d0*/  SHF.R.U32.HI R2, RZ, UR7, R3 ;  /* 0x00000007ff027c19 */ /* 0x000fe20008011603 */
[----:B------:R-:W-:Y:S01]  /*62e0*/  IMAD.MOV.U32 R3, RZ, RZ, R5 ;  /* 0x000000ffff037224 */ /* 0x000fe200078e0005 */
[----:B------:R-:W-:Y:S01]  /*62f0*/  IADD3 R7, P1, RZ, -R8, RZ ;  /* 0x80000008ff077210 */ /* 0x000fe20007f3e0ff */
[----:B------:R-:W2:Y:S01]  /*6300*/  LDC R22, c[0x0][0x144] ;  /* 0x00005100ff167b82 */ /* 0x000ea20000000800 */
[----:B0-----:R-:W-:Y:S01]  /*6310*/  I2FP.F32.U32 R9, R17 ;  /* 0x0000001100097245 */ /* 0x001fe20000201000 */
[----:B------:R-:W-:Y:S01]  /*6320*/  ULDC.64 UR8, c[0x0][0x640] ;  /* 0x0001900000087ab9 */ /* 0x000fe20000000a00 */
[----:B------:R-:W-:Y:S01]  /*6330*/  ULDC UR6, c[0x0][0x608] ;  /* 0x0001820000067ab9 */ /* 0x000fe20000000800 */
[----:B------:R-:W-:Y:S01]  /*6340*/  IMAD.X R2, RZ, RZ, ~R2, P1 ;  /* 0x000000ffff027224 */ /* 0x000fe200008e0e02 */
[----:B------:R-:W-:-:S03]  /*6350*/  ISETP.NE.U32.AND P1, PT, RZ, UR8, PT ;  /* 0x00000008ff007c0c */ /* 0x000fc6000bf25070 */
[----:B------:R-:W-:Y:S01]  /*6360*/  IMAD R6, R2, UR4, RZ ;  /* 0x0000000402067c24 */ /* 0x000fe2000f8e02ff */
[----:B------:R-:W0:Y:S01]  /*6370*/  LDC R19, c[0x0][0x148] ;  /* 0x00005200ff137b82 */ /* 0x000e220000000800 */
[----:B------:R-:W-:Y:S01]  /*6380*/  IMAD.MOV.U32 R2, RZ, RZ, R0 ;  /* 0x000000ffff027224 */ /* 0x000fe200078e0000 */
[----:B------:R-:W-:-:S03]  /*6390*/  ISETP.NE.AND.EX P1, PT, RZ, UR9, PT, P1 ;  /* 0x00000009ff007c0c */ /* 0x000fc6000bf25310 */
[----:B------:R-:W-:Y:S01]  /*63a0*/  IMAD.WIDE.U32 R2, R7, UR4, R2 ;  /* 0x0000000407027c25 */ /* 0x000fe2000f8e0002 */
[----:B------:R-:W-:-:S03]  /*63b0*/  ULDC UR4, c[0x0][0x150] ;  /* 0x0000540000047ab9 */ /* 0x000fc60000000800 */
[----:B------:R-:W-:Y:S02]  /*63c0*/  IMAD R7, R7, UR5, R6 ;  /* 0x0000000507077c24 */ /* 0x000fe4000f8e0206 */
[----:B------:R-:W-:Y:S01]  /*63d0*/  FMUL R6, R9, UR4 ;  /* 0x0000000409067c20 */ /* 0x000fe20008400000 */
[----:B------:R-:W-:Y:S01]  /*63e0*/  ULDC UR4, c[0x0][0x618] ;  /* 0x0001860000047ab9 */ /* 0x000fe20000000800 */
[----:B------:R-:W-:Y:S01]  /*63f0*/  ULDC UR5, c[0x0][0x154] ;  /* 0x0000550000057ab9 */ /* 0x000fe20000000800 */
[----:B------:R-:W-:-:S03]  /*6400*/  IMAD.IADD R3, R3, 0x1, R7 ;  /* 0x0000000103037824 */ /* 0x000fc600078e0207 */
[----:B------:R-:W3:Y:S02]  /*6410*/  F2I.U32.TRUNC.NTZ R6, R6 ;  /* 0x0000000600067305 */ /* 0x000ee4000020f000 */
[----:B------:R-:W-:Y:S02]  /*6420*/  SHF.R.U64 R9, R2, UR4, R3 ;  /* 0x0000000402097c19 */ /* 0x000fe40008001203 */
[----:B-1----:R-:W-:-:S05]  /*6430*/  I2FP.F32.U32 R2, R14 ;  /* 0x0000000e00027245 */ /* 0x002fca0000201000 */
[----:B------:R-:W-:Y:S01]  /*6440*/  FMUL R21, R2, UR5 ;  /* 0x0000000502157c20 */ /* 0x000fe20008400000 */
[----:B------:R-:W-:Y:S01]  /*6450*/  SHF.R.U32.HI R2, RZ, UR4, R3 ;  /* 0x00000004ff027c19 */ /* 0x000fe20008011603 */
[----:B------:R-:W-:-:S03]  /*6460*/  ULDC UR4, c[0x0][0x658] ;  /* 0x0001960000047ab9 */ /* 0x000fc60000000800 */
[--C-:B------:R-:W-:Y:S01]  /*6470*/  SHF.R.U64 R20, R9, UR6, R2.reuse ;  /* 0x0000000609147c19 */ /* 0x100fe20008001202 */
[----:B------:R-:W1:Y:S01]  /*6480*/  F2I.U32.TRUNC.NTZ R21, R21 ;  /* 0x0000001500157305 */ /* 0x000e62000020f000 */
[----:B------:R-:W-:Y:S01]  /*6490*/  SHF.R.U32.HI R3, RZ, UR6, R2 ;  /* 0x00000006ff037c19 */ /* 0x000fe20008011602 */
[----:B---3--:R-:W-:-:S03]  /*64a0*/  IMAD.MOV R6, RZ, RZ, -R6 ;  /* 0x000000ffff067224 */ /* 0x008fc600078e0a06 */
[----:B------:R-:W-:Y:S01]  /*64b0*/  SHF.R.U64 R18, R20, UR4, R3 ;  /* 0x0000000414127c19 */ /* 0x000fe20008001203 */
[----:B--2---:R-:W-:Y:S01]  /*64c0*/  IMAD R17, R22, R6, R17 ;  /* 0x0000000616117224 */ /* 0x004fe200078e0211 */
[----:B------:R-:W-:-:S03]  /*64d0*/  SHF.R.U32.HI R23, RZ, UR4, R3 ;  /* 0x00000004ff177c19 */ /* 0x000fc60008011603 */
[----:B------:R-:W-:Y:S02]  /*64e0*/  IMAD.MOV.U32 R2, RZ, RZ, R18 ;  /* 0x000000ffff027224 */ /* 0x000fe400078e0012 */
[----:B------:R-:W-:Y:S01]  /*64f0*/  IMAD.MOV.U32 R3, RZ, RZ, R23 ;  /* 0x000000ffff037224 */ /* 0x000fe200078e0017 */
[----:B------:R-:W-:Y:S06]  /*6500*/  @!P1 BRA `(.L_x_116) ;  /* 0x0000000000289947 */ /* 0x000fec0003800000 */
[----:B------:R-:W-:Y:S02]  /*6510*/  ULDC UR4, c[0x0][0x64c] ;  /* 0x0001930000047ab9 */ /* 0x000fe40000000800 */
[----:B------:R-:W-:-:S05]  /*6520*/  IADD3 R3, P1, R18, UR4, RZ ;  /* 0x0000000412037c10 */ /* 0x000fca000ff3e0ff */
[----:B------:R-:W-:-:S04]  /*6530*/  IMAD.X R23, RZ, RZ, R23, P1 ;  /* 0x000000ffff177224 */ /* 0x000fc800008e0617 */
[----:B------:R-:W-:-:S04]  /*6540*/  IMAD.WIDE.U32 R6, R23, UR8, RZ ;  /* 0x0000000817067c25 */ /* 0x000fc8000f8e00ff */
[----:B------:R-:W-:-:S04]  /*6550*/  IMAD.WIDE.U32 R6, P1, R3, UR9, R6 ;  /* 0x0000000903067c25 */ /* 0x000fc8000f820006 */
[----:B------:R-:W-:-:S04]  /*6560*/  IMAD.WIDE.U32 R2, R3, UR8, RZ ;  /* 0x0000000803027c25 */ /* 0x000fc8000f8e00ff */
[----:B------:R-:W-:Y:S01]  /*6570*/  IMAD.MOV.U32 R2, RZ, RZ, R7 ;  /* 0x000000ffff027224 */ /* 0x000fe200078e0007 */
[----:B------:R-:W-:Y:S01]  /*6580*/  IADD3 RZ, P3, R3, R6, RZ ;  /* 0x0000000603ff7210 */ /* 0x000fe20007f7e0ff */
[----:B------:R-:W-:-:S04]  /*6590*/  IMAD.X R3, RZ, RZ, RZ, P1 ;  /* 0x000000ffff037224 */ /* 0x000fc800008e06ff */
[----:B------:R-:W-:-:S08]  /*65a0*/  IMAD.WIDE.U32.X R2, R23, UR9, R2, P3 ;  /* 0x0000000917027c25 */ /* 0x000fd000098e0402 */
.L_x_116:
[----:B------:R-:W-:Y:S01]  /*65b0*/  ULDC UR4, c[0x0][0x648] ;  /* 0x0001920000047ab9 */ /* 0x000fe20000000800 */
[----:B-1----:R-:W-:Y:S01]  /*65c0*/  IMAD.MOV R21, RZ, RZ, -R21 ;  /* 0x000000ffff157224 */ /* 0x002fe200078e0a15 */
[----:B------:R-:W-:Y:S01]  /*65d0*/  SHF.R.U64 R3, R2, UR4, R3 ;  /* 0x0000000402037c19 */ /* 0x000fe20008001203 */
[----:B------:R-:W-:Y:S01]  /*65e0*/  ULDC UR4, c[0x0][0x638] ;  /* 0x00018e0000047ab9 */ /* 0x000fe20000000800 */
[----:B------:R-:W-:Y:S01]  /*65f0*/  LOP3.LUT R20, R20, UR17, RZ, 0xc0, !PT ;  /* 0x0000001114147c12 */ /* 0x000fe2000f8ec0ff */
[----:B0-----:R-:W-:Y:S01]  /*6600*/  @P4 IMAD R17, R19, R21, R14 ;  /* 0x0000001513114224 */ /* 0x001fe200078e020e */
[----:B------:R-:W-:Y:S01]  /*6610*/  ULDC UR5, c[0x0][0x610] ;  /* 0x0001840000057ab9 */ /* 0x000fe20000000800 */
[----:B------:R-:W-:Y:S02]  /*6620*/  IMAD.MOV R7, RZ, RZ, -R3 ;  /* 0x000000ffff077224 */ /* 0x000fe400078e0a03 */
[----:B------:R-:W-:Y:S01]  /*6630*/  IMAD R14, R3, UR18, R20 ;  /* 0x00000012030e7c24 */ /* 0x000fe2000f8e0214 */
[----:B------:R-:W-:Y:S01]  /*6640*/  LOP3.LUT R3, R9, UR16, RZ, 0xc0, !PT ;  /* 0x0000001009037c12 */ /* 0x000fe2000f8ec0ff */
[----:B------:R-:W-:Y:S01]  /*6650*/  IMAD R18, R7, UR4, R18 ;  /* 0x0000000407127c24 */ /* 0x000fe2000f8e0212 */
[----:B------:R-:W-:Y:S01]  /*6660*/  ULDC UR4, c[0x0][0x600] ;  /* 0x0001800000047ab9 */ /* 0x000fe20000000800 */
[----:B------:R-:W-:-:S02]  /*6670*/  IMAD R14, R14, UR5, R17 ;  /* 0x000000050e0e7c24 */ /* 0x000fc4000f8e0211 */
[----:B------:R-:W-:Y:S02]  /*6680*/  IMAD R3, R18, UR4, R3 ;  /* 0x0000000412037c24 */ /* 0x000fe4000f8e0203 */
[----:B------:R-:W-:Y:S02]  /*6690*/  IMAD.MOV.U32 R2, RZ, RZ, 0x1 ;  /* 0x00000001ff027424 */ /* 0x000fe400078e00ff */
[----:B------:R-:W-:Y:S01]  /*66a0*/  IMAD.MOV.U32 R9, RZ, RZ, R8 ;  /* 0x000000ffff097224 */ /* 0x000fe200078e0008 */
[----:B------:R-:W-:Y:S02]  /*66b0*/  SEL R17, R3, R14, !P4 ;  /* 0x0000000e03117207 */ /* 0x000fe40006000000 */
[----:B------:R-:W-:-:S07]  /*66c0*/  SEL R14, R14, R3, !P4 ;  /* 0x000000030e0e7207 */ /* 0x000fce0006000000 */
.L_x_114:
[----:B------:R-:W-:Y:S05]  /*66d0*/  BSYNC B1 ;  /* 0x0000000000017941 */ /* 0x000fea0003800000 */
.L_x_113:
[----:B------:R-:W-:-:S13]  /*66e0*/  LOP3.LUT P1, RZ, R2, 0xff, RZ, 0xc0, !PT ;  /* 0x000000ff02ff7812 */ /* 0x000fda000782c0ff */
[----:B------:R-:W-:Y:S05]  /*66f0*/  @P1 BRA `(.L_x_117) ;  /* 0xfffffff400441947 */ /* 0x000fea000383ffff */
[----:B------:R-:W-:Y:S05]  /*6700*/  BSYNC B0 ;  /* 0x0000000000007941 */ /* 0x000fea0003800000 */
.L_x_105:
[----:B------:R-:W-:-:S03]  /*6710*/  UMOV UR4, 0xffffffff ;  /* 0xffffffff00047882 */ /* 0x000fc60000000000 */
[----:B------:R-:W-:Y:S05]  /*6720*/  BRA.DIV UR4, `(.L_x_118) ;  /* 0x0000000204f87947 */ /* 0x000fea000b800000 */
[----:B------:R-:W-:-:S13]  /*6730*/  ELECT P0, URZ, PT ;  /* 0x00000000003f782f */ /* 0x000fda0003800000 */
.L_x_131:
[----:B------:R-:W-:Y:S04]  /*6740*/  BSSY B0, `(.L_x_119) ;  /* 0x0000022000007945 */ /* 0x000fe80003800000 */
[----:B------:R-:W-:Y:S05]  /*6750*/  @!P0 BRA `(.L_x_120) ;  /* 0x0000000000808947 */ /* 0x000fea0003800000 */
[----:B------:R-:W-:-:S04]  /*6760*/  LOP3.LUT R4, R4, 0x2, RZ, 0xfc, !PT ;  /* 0x0000000204047812 */ /* 0x000fc800078efcff */
[----:B------:R-:W-:-:S13]  /*6770*/  ISETP.NE.AND P0, PT, R4, 0x3, PT ;  /* 0x000000030400780c */ /* 0x000fda0003f05270 */
[----:B------:R-:W-:Y:S05]  /*6780*/  @!P0 BRA `(.L_x_121) ;  /* 0x0000000000048947 */ /* 0x000fea0003800000 */
[----:B------:R-:W-:Y:S01]  /*6790*/  BPT.TRAP 0x1 ;  /* 0x000000040000795c */ /* 0x000fe20000300000 */
.L_x_121:
[----:B------:R-:W0:Y:S01]  /*67a0*/  S2R R3, SR_CgaCtaId ;  /* 0x0000000000037919 */ /* 0x000e220000008800 */
[----:B------:R-:W-:Y:S02]  /*67b0*/  MOV R0, 0x400 ;  /* 0x0000040000007802 */ /* 0x000fe40000000f00 */
[----:B------:R-:W-:Y:S02]  /*67c0*/  SHF.L.U32 R2, R10, 0x1f, RZ ;  /* 0x0000001f0a027819 */ /* 0x000fe400000006ff */
[----:B0-----:R-:W-:-:S05]  /*67d0*/  LEA R0, R3, R0, 0x18 ;  /* 0x0000000003007211 */ /* 0x001fca00078ec0ff */
[----:B------:R-:W-:-:S04]  /*67e0*/  VIADD R0, R0, 0x18 ;  /* 0x0000001800007836 */ /* 0x000fc80000000000 */
[C---:B------:R-:W-:Y:S02]  /*67f0*/  IMAD R7, R13.reuse, 0x8, R0 ;  /* 0x000000080d077824 */ /* 0x040fe400078e0200 */
[----:B------:R-:W-:Y:S02]  /*6800*/  VIADD R13, R13, 0x1 ;  /* 0x000000010d0d7836 */ /* 0x000fe40000000000 */
[----:B------:R-:W0:Y:S03]  /*6810*/  SYNCS.PHASECHK.TRANS64.TRYWAIT P0, [R7+URZ], R2 ;  /* 0x00000002070075a7 */ /* 0x000e26000800017f */
[----:B------:R-:W-:-:S04]  /*6820*/  ISETP.NE.AND P1, PT, R13, 0x3, PT ;  /* 0x000000030d00780c */ /* 0x000fc80003f25270 */
[----:B------:R-:W-:Y:S02]  /*6830*/  SEL R3, RZ, 0x1, P1 ;  /* 0x00000001ff037807 */ /* 0x000fe40000800000 */
[----:B------:R-:W-:Y:S02]  /*6840*/  SEL R13, R13, RZ, P1 ;  /* 0x000000ff0d0d7207 */ /* 0x000fe40000800000 */
[----:B------:R-:W-:-:S03]  /*6850*/  LOP3.LUT R9, R10, R3, RZ, 0x3c, !PT ;  /* 0x000000030a097212 */ /* 0x000fc600078e3cff */
[----:B------:R-:W-:Y:S01]  /*6860*/  IMAD R6, R13, 0x8, R0 ;  /* 0x000000080d067824 */ /* 0x000fe200078e0200 */
[----:B------:R-:W-:Y:S01]  /*6870*/  SHF.L.U32 R5, R9, 0x1f, RZ ;  /* 0x0000001f09057819 */ /* 0x000fe200000006ff */
[----:B0-----:R-:W-:Y:S06]  /*6880*/  @!P0 BRA `(.L_x_122) ;  /* 0x0000000000c48947 */ /* 0x001fec0003800000 */
.L_x_132:
[----:B------:R-:W1:Y:S01]  /*6890*/  SYNCS.PHASECHK.TRANS64.TRYWAIT P0, [R6+URZ], R5 ;  /* 0x00000005060075a7 */ /* 0x000e62000800017f */
[----:B0-----:R-:W-:-:S05]  /*68a0*/  VIADD R2, R13, 0x1 ;  /* 0x000000010d027836 */ /* 0x001fca0000000000 */
[----:B------:R-:W-:-:S04]  /*68b0*/  ISETP.NE.AND P1, PT, R2, 0x3, PT ;  /* 0x000000030200780c */ /* 0x000fc80003f25270 */
[----:B------:R-:W-:Y:S02]  /*68c0*/  SEL R4, RZ, 0x1, P1 ;  /* 0x00000001ff047807 */ /* 0x000fe40000800000 */
[----:B------:R-:W-:Y:S02]  /*68d0*/  SEL R3, R2, RZ, P1 ;  /* 0x000000ff02037207 */ /* 0x000fe40000800000 */
[----:B------:R-:W-:Y:S01]  /*68e0*/  LOP3.LUT R4, R9, R4, RZ, 0x3c, !PT ;  /* 0x0000000409047212 */ /* 0x000fe200078e3cff */
[----:B-1----:R-:W-:Y:S06]  /*68f0*/  @!P0 BRA `(.L_x_123) ;  /* 0x0000000000bc8947 */ /* 0x002fec0003800000 */
.L_x_133:
[----:B------:R-:W-:Y:S01]  /*6900*/  IMAD R3, R3, 0x8, R0 ;  /* 0x0000000803037824 */ /* 0x000fe200078e0200 */
[----:B------:R-:W-:-:S07]  /*6910*/  SHF.L.U32 R0, R4, 0x1f, RZ ;  /* 0x0000001f04007819 */ /* 0x000fce00000006ff */
.L_x_124:
[----:B-1----:R1:W2:Y:S02]  /*6920*/  SYNCS.PHASECHK.TRANS64.TRYWAIT P0, [R3+URZ], R0 ;  /* 0x00000000030075a7 */ /* 0x0022a4000800017f */
[----:B--2---:R-:W-:Y:S05]  /*6930*/  @!P0 NANOSLEEP.SYNCS 0x989680 ;  /* 0x009896800000895d */ /* 0x004fea0003900000 */
[----:B------:R-:W2:Y:S02]  /*6940*/  @!P0 SYNCS.PHASECHK.TRANS64 P0, [R3+URZ], R0 ;  /* 0x00000000030085a7 */ /* 0x000ea4000800007f */
[----:B--2---:R-:W-:Y:S05]  /*6950*/  @!P0 BRA `(.L_x_124) ;  /* 0xfffffffc00f08947 */ /* 0x004fea000383ffff */
.L_x_120:
[----:B------:R-:W-:Y:S05]  /*6960*/  BSYNC B0 ;  /* 0x0000000000007941 */ /* 0x000fea0003800000 */
.L_x_119:
[----:B------:R-:W-:Y:S05]  /*6970*/  EXIT ;  /* 0x000000000000794d */ /* 0x000fea0003800000 */
.L_x_17:
[----:B-1----:R-:W-:-:S04]  /*6980*/  IMAD.U32 R7, RZ, RZ, UR6 ;  /* 0x00000006ff077e24 */ /* 0x002fc8000f8e00ff */
[----:B------:R1:W3:Y:S03]  /*6990*/  SYNCS.PHASECHK.TRANS64.TRYWAIT P0, [R7+URZ], R6 ;  /* 0x00000006070075a7 */ /* 0x0002e6000800017f */
[----:B---3--:R-:W-:Y:S05]  /*69a0*/  @!P0 NANOSLEEP.SYNCS 0x989680 ;  /* 0x009896800000895d */ /* 0x008fea0003900000 */
[----:B------:R-:W3:Y:S02]  /*69b0*/  @!P0 SYNCS.PHASECHK.TRANS64 P0, [R7+URZ], R6 ;  /* 0x00000006070085a7 */ /* 0x000ee4000800007f */
[----:B---3--:R-:W-:Y:S05]  /*69c0*/  @!P0 BRA `(.L_x_17) ;  /* 0xfffffffc00ec8947 */ /* 0x008fea000383ffff */
[----:B------:R-:W-:Y:S05]  /*69d0*/  BRA `(.L_x_16) ;  /* 0xffffffa8005c7947 */ /* 0x000fea000383ffff */
.L_x_23:
[----:B-1----:R-:W-:-:S04]  /*69e0*/  IMAD.U32 R8, RZ, RZ, UR12 ;  /* 0x0000000cff087e24 */ /* 0x002fc8000f8e00ff */
[----:B------:R1:W3:Y:S03]  /*69f0*/  SYNCS.PHASECHK.TRANS64.TRYWAIT P0, [R8+URZ], R7 ;  /* 0x00000007080075a7 */ /* 0x0002e6000800017f */
[----:B---3--:R-:W-:Y:S05]  /*6a00*/  @!P0 NANOSLEEP.SYNCS 0x989680 ;  /* 0x009896800000895d */ /* 0x008fea0003900000 */
[----:B------:R-:W3:Y:S02]  /*6a10*/  @!P0 SYNCS.PHASECHK.TRANS64 P0, [R8+URZ], R7 ;  /* 0x00000007080085a7 */ /* 0x000ee4000800007f */
[----:B---3--:R-:W-:Y:S05]  /*6a20*/  @!P0 BRA `(.L_x_23) ;  /* 0xfffffffc00ec8947 */ /* 0x008fea000383ffff */
[----:B------:R-:W-:Y:S05]  /*6a30*/  BRA `(.L_x_22) ;  /* 0xffffffb000107947 */ /* 0x000fea000383ffff */
.L_x_106:
[----:B------:R-:W-:Y:S01]  /*6a40*/  BSSY B1, `(.L_x_125) ;  /* 0x0000006000017945 */ /* 0x000fe20003800000 */
[----:B------:R-:W-:-:S07]  /*6a50*/  IMAD.MOV.U32 R2, RZ, RZ, -0x1 ;  /* 0xffffffffff027424 */ /* 0x000fce00078e00ff */
[----:B------:R-:W-:Y:S05]  /*6a60*/  WARPSYNC.COLLECTIVE R2, `(.L_x_126) ;  /* 0x00000000020c7348 */ /* 0x000fea0003c00000 */
[----:B------:R-:W-:Y:S02]  /*6a70*/  ELECT P1, UR62, PT ;  /* 0x00000000003e782f */ /* 0x000fe40003820000 */
[----:B------:R-:W-:Y:S01]  /*6a80*/  MOV R2, UR62 ;  /* 0x0000003e00027c02 */ /* 0x000fe20008000f00 */
[----:B------:R-:W-:Y:S10]  /*6a90*/  ENDCOLLECTIVE ;  /* 0x000000000000791b */ /* 0x000ff40003800000 */
.L_x_126:
[----:B------:R-:W-:Y:S05]  /*6aa0*/  BSYNC B1 ;  /* 0x0000000000017941 */ /* 0x000fea0003800000 */
.L_x_125:
[----:B------:R-:W-:Y:S05]  /*6ab0*/  BRA `(.L_x_127) ;  /* 0xfffffff000607947 */ /* 0x000fea000383ffff */
.L_x_109:
[----:B-1----:R1:W2:Y:S02]  /*6ac0*/  SYNCS.PHASECHK.TRANS64.TRYWAIT P1, [R18+URZ+0x18], R7 ;  /* 0x00001807120075a7 */ /* 0x0022a4000802017f */
[----:B--2---:R-:W-:Y:S05]  /*6ad0*/  @!P1 NANOSLEEP.SYNCS 0x989680 ;  /* 0x009896800000995d */ /* 0x004fea0003900000 */
[----:B------:R-:W2:Y:S02]  /*6ae0*/  @!P1 SYNCS.PHASECHK.TRANS64 P1, [R18+URZ+0x18], R7 ;  /* 0x00001807120095a7 */ /* 0x000ea4000802007f */
[----:B--2---:R-:W-:Y:S05]  /*6af0*/  @!P1 BRA `(.L_x_109) ;  /* 0xfffffffc00f09947 */ /* 0x004fea000383ffff */
[----:B------:R-:W-:Y:S05]  /*6b00*/  BRA `(.L_x_128) ;  /* 0xfffffff000947947 */ /* 0x000fea000383ffff */
.L_x_118:
[----:B------:R-:W-:Y:S01]  /*6b10*/  BSSY B0, `(.L_x_129) ;  /* 0x0000006000007945 */ /* 0x000fe20003800000 */
[----:B------:R-:W-:-:S07]  /*6b20*/  IMAD.MOV.U32 R2, RZ, RZ, -0x1 ;  /* 0xffffffffff027424 */ /* 0x000fce00078e00ff */
[----:B------:R-:W-:Y:S05]  /*6b30*/  WARPSYNC.COLLECTIVE R2, `(.L_x_130) ;  /* 0x00000000020c7348 */ /* 0x000fea0003c00000 */
[----:B------:R-:W-:Y:S02]  /*6b40*/  ELECT P1, UR62, PT ;  /* 0x00000000003e782f */ /* 0x000fe40003820000 */
[----:B------:R-:W-:Y:S01]  /*6b50*/  MOV R2, UR62 ;  /* 0x0000003e00027c02 */ /* 0x000fe20008000f00 */
[----:B------:R-:W-:Y:S10]  /*6b60*/  ENDCOLLECTIVE ;  /* 0x000000000000791b */ /* 0x000ff40003800000 */
.L_x_130:
[----:B------:R-:W-:Y:S05]  /*6b70*/  BSYNC B0 ;  /* 0x0000000000007941 */ /* 0x000fea0003800000 */
.L_x_129:
[----:B------:R-:W-:Y:S01]  /*6b80*/  PLOP3.LUT P0, PT, P1, PT, PT, 0x80, 0x0 ;  /* 0x000000000000781c */ /* 0x000fe20000f0f070 */
[----:B------:R-:W-:-:S12]  /*6b90*/  BRA `(.L_x_131) ;  /* 0xfffffff800e87947 */ /* 0x000fd8000383ffff */
.L_x_122:
[----:B0-----:R0:W1:Y:S02]  /*6ba0*/  SYNCS.PHASECHK.TRANS64.TRYWAIT P0, [R7+URZ], R2 ;  /* 0x00000002070075a7 */ /* 0x001064000800017f */
[----:B-1----:R-:W-:Y:S05]  /*6bb0*/  @!P0 NANOSLEEP.SYNCS 0x989680 ;  /* 0x009896800000895d */ /* 0x002fea0003900000 */
[----:B------:R-:W1:Y:S02]  /*6bc0*/  @!P0 SYNCS.PHASECHK.TRANS64 P0, [R7+URZ], R2 ;  /* 0x00000002070085a7 */ /* 0x000e64000800007f */
[----:B-1----:R-:W-:Y:S05]  /*6bd0*/  @!P0 BRA `(.L_x_122) ;  /* 0xfffffffc00f08947 */ /* 0x002fea000383ffff */
[----:B------:R-:W-:Y:S05]  /*6be0*/  BRA `(.L_x_132) ;  /* 0xfffffffc00287947 */ /* 0x000fea000383ffff */
.L_x_123:
[----:B0-----:R0:W1:Y:S02]  /*6bf0*/  SYNCS.PHASECHK.TRANS64.TRYWAIT P0, [R6+URZ], R5 ;  /* 0x00000005060075a7 */ /* 0x001064000800017f */
[----:B-1----:R-:W-:Y:S05]  /*6c00*/  @!P0 NANOSLEEP.SYNCS 0x989680 ;  /* 0x009896800000895d */ /* 0x002fea0003900000 */
[----:B------:R-:W1:Y:S02]  /*6c10*/  @!P0 SYNCS.PHASECHK.TRANS64 P0, [R6+URZ], R5 ;  /* 0x00000005060085a7 */ /* 0x000e64000800007f */
[----:B-1----:R-:W-:Y:S05]  /*6c20*/  @!P0 BRA `(.L_x_123) ;  /* 0xfffffffc00f08947 */ /* 0x002fea000383ffff */
[----:B------:R-:W-:Y:S05]  /*6c30*/  BRA `(.L_x_133) ;  /* 0xfffffffc00307947 */ /* 0x000fea000383ffff */
.L_x_134:
[----:B------:R-:W-:-:S00]  /*6c40*/  BRA `(.L_x_134) ;  /* 0xfffffffc00fc7947 */ /* 0x000fc0000383ffff */
[----:B------:R-:W-:-:S00]  /*6c50*/  NOP ;  /* 0x0000000000007918 */ /* 0x000fc00000000000 */
        /* <DEDUP_REMOVED lines=10> */
.L_x_135:


//--------------------- .nv.shared._ZN7cutlass13device_kernelINS_4gemm6kernel13GemmUniversalIN4cute5tupleIJiiiiEEENS1_10collective13CollectiveMmaINS1_37MainloopSm90TmaGmmaWarpSpecializedFP8ILi3ENS5_IJNS4_1CILi1EEESB_SB_EEENS1_35KernelTmaWarpSpecializedCooperativeEEENS5_IJNSA_ILi128EEENSA_ILi64EEESF_EEENS_12float_e4m3_tENS5_IJlSB_lEEESI_SJ_NS4_8TiledMMAINS4_8MMA_AtomIJNS4_4SM904GMMA30MMA_64x64x32_F32E4M3E4M3_SS_TNILNSN_7ScaleInE1ELSP_1EEEEEENS4_6LayoutINS5_IJNSA_ILi2EEESB_SB_EEENS5_IJSB_NSA_ILi0EEESV_EEEEENS5_IJNS4_10UnderscoreESY_SY_EEEEENS4_13SM90_TMA_LOADENS4_14ComposedLayoutINS4_7SwizzleILi3ELi4ELi3EEENS4_18smem_ptr_flag_bitsILi8EEENSS_INS5_IJNSA_ILi8EEESF_EEENS5_IJSF_SB_EEEEEEEvNS4_8identityES11_S1B_vS1C_EENS_8epilogue10collective6detail29Sm90TmaWarpSpecializedAdapterINS1F_15DefaultEpilogueISI_SJ_SJ_NS1E_6thread17LinearCombinationISI_Li1EffLNS1J_9ScaleType4KindE0ELNS_15FloatRoundStyleE2ESI_EENS1_15EpilogueDefaultEEEEEvvEEEEvNT_6ParamsE --------------------------
	.section	.nv.shared._ZN7cutlass13device_kernelINS_4gemm6kernel13GemmUniversalIN4cute5tupleIJiiiiEEENS1_10collective13CollectiveMmaINS1_37MainloopSm90TmaGmmaWarpSpecializedFP8ILi3ENS5_IJNS4_1CILi1EEESB_SB_EEENS1_35KernelTmaWarpSpecializedCooperativeEEENS5_IJNSA_ILi128EEENSA_ILi64EEESF_EEENS_12float_e4m3_tENS5_IJlSB_lEEESI_SJ_NS4_8TiledMMAINS4_8MMA_AtomIJNS4_4SM904GMMA30MMA_64x64x32_F32E4M3E4M3_SS_TNILNSN_7ScaleInE1ELSP_1EEEEEENS4_6LayoutINS5_IJNSA_ILi2EEESB_SB_EEENS5_IJSB_NSA_ILi0EEESV_EEEEENS5_IJNS4_10UnderscoreESY_SY_EEEEENS4_13SM90_TMA_LOADENS4_14ComposedLayoutINS4_7SwizzleILi3ELi4ELi3EEENS4_18smem_ptr_flag_bitsILi8EEENSS_INS5_IJNSA_ILi8EEESF_EEENS5_IJSF_SB_EEEEEEEvNS4_8identityES11_S1B_vS1C_EENS_8epilogue10collective6detail29Sm90TmaWarpSpecializedAdapterINS1F_15DefaultEpilogueISI_SJ_SJ_NS1E_6thread17LinearCombinationISI_Li1EffLNS1J_9ScaleType4KindE0ELNS_15FloatRoundStyleE2ESI_EENS1_15EpilogueDefaultEEEEEvvEEEEvNT_6ParamsE,"aw",@nobits
	.sectionflags	@""
	.align	16
	.zero		1024


//--------------------- .nv.shared.reserved.0     --------------------------
	.section	.nv.shared.reserved.0,"aw",@nobits
	.weak		__nv_reservedSMEM_offset_0_alias
	.size		__nv_reservedSMEM_offset_0_alias, 0, 0
	.other		__nv_reservedSMEM_offset_0_alias,@"STO_CUDA_RESERVED_SHARED STV_DEFAULT"
__nv_reservedSMEM_offset_0_alias:
	.zero		0


//--------------------- .nv.global                --------------------------
	.section	.nv.global,"aw",@nobits
.nv.global:
	.type		_ZN40_INTERNAL_cd2a3704_4_k_cu_214a6b11_221644cute1_E,@object
	.size		_ZN40_INTERNAL_cd2a3704_4_k_cu_214a6b11_221644cute1_E,(_ZN40_INTERNAL_cd2a3704_4_k_cu_214a6b11_221644cuda3std3__45__cpo6cbeginE - _ZN40_INTERNAL_cd2a3704_4_k_cu_214a6b11_221644cute1_E)
_ZN40_INTERNAL_cd2a3704_4_k_cu_214a6b11_221644cute1_E:
	.zero		1
	.type		_ZN40_INTERNAL_cd2a3704_4_k_cu_214a6b11_221644cuda3std3__45__cpo6cbeginE,@object
	.size		_ZN40_INTERNAL_cd2a3704_4_k_cu_214a6b11_221644cuda3std3__45__cpo6cbeginE,(_ZN40_INTERNAL_cd2a3704_4_k_cu_214a6b11_221644cuda3std3__48in_placeE - _ZN40_INTERNAL_cd2a3704_4_k_cu_214a6b11_221644cuda3std3__45__cpo6cbeginE)
_ZN40_INTERNAL_cd2a3704_4_k_cu_214a6b11_221644cuda3std3__45__cpo6cbeginE:
	.zero		1
	.type		_ZN40_INTERNAL_cd2a3704_4_k_cu_214a6b11_221644cuda3std3__48in_placeE,@object
	.size		_ZN40_INTERNAL_cd2a3704_4_k_cu_214a6b11_221644cuda3std3__48in_placeE,(_ZN40_INTERNAL_cd2a3704_4_k_cu_214a6b11_221644cuda3std6ranges3__45__cpo9iter_moveE - _ZN40_INTERNAL_cd2a3704_4_k_cu_214a6b11_221644cuda3std3__48in_placeE)
_ZN40_INTERNAL_cd2a3704_4_k_cu_214a6b11_221644cuda3std3__48in_placeE:
	.zero		1
	.type		_ZN40_INTERNAL_cd2a3704_4_k_cu_214a6b11_221644cuda3std6ranges3__45__cpo9iter_moveE,@object
	.size		_ZN40_INTERNAL_cd2a3704_4_k_cu_214a6b11_221644cuda3std6ranges3__45__cpo9iter_moveE,(_ZN40_INTERNAL_cd2a3704_4_k_cu_214a6b11_221644cuda3std3__45__cpo5beginE - _ZN40_INTERNAL_cd2a3704_4_k_cu_214a6b11_221644cuda3std6ranges3__45__cpo9iter_moveE)
_ZN40_INTERNAL_cd2a3704_4_k_cu_214a6b11_221644cuda3std6ranges3__45__cpo9iter_moveE:
	.zero		1
	.type		_ZN40_INTERNAL_cd2a3704_4_k_cu_214a6b11_221644cuda3std3__45__cpo5beginE,@object
	.size		_ZN40_INTERNAL_cd2a3704_4_k_cu_214a6b11_221644cuda3std3__45__cpo5beginE,(_ZN40_INTERNAL_cd2a3704_4_k_cu_214a6b11_221644cuda3std3__442_GLOBAL__N__cd2a3704_4_k_cu_214a6b11_221646ignoreE - _ZN40_INTERNAL_cd2a3704_4_k_cu_214a6b11_221644cuda3std3__45__cpo5beginE)
_ZN40_INTERNAL_cd2a3704_4_k_cu_214a6b11_221644cuda3std3__45__cpo5beginE:
	.zero		1
	.type		_ZN40_INTERNAL_cd2a3704_4_k_cu_214a6b11_221644cuda3std3__442_GLOBAL__N__cd2a3704_4_k_cu_214a6b11_221646ignoreE,@object
	.size		_ZN40_INTERNAL_cd2a3704_4_k_cu_214a6b11_221644cuda3std3__442_GLOBAL__N__cd2a3704_4_k_cu_214a6b11_221646ignoreE,(_ZN40_INTERNAL_cd2a3704_4_k_cu_214a6b11_221644cute7productE - _ZN40_INTERNAL_cd2a3704_4_k_cu_214a6b11_221644cuda3std3__442_GLOBAL__N__cd2a3704_4_k_cu_214a6b11_221646ignoreE)
_ZN40_INTERNAL_cd2a3704_4_k_cu_214a6b11_221644cuda3std3__442_GLOBAL__N__cd2a3704_4_k_cu_214a6b11_221646ignoreE:
	.zero		1
	.type		_ZN40_INTERNAL_cd2a3704_4_k_cu_214a6b11_221644cute7productE,@object
	.size		_ZN40_INTERNAL_cd2a3704_4_k_cu_214a6b11_221644cute7productE,(_ZN40_INTERNAL_cd2a3704_4_k_cu_214a6b11_221644cuda3std3__45__cpo3endE - _ZN40_INTERNAL_cd2a3704_4_k_cu_214a6b11_221644cute7productE)
_ZN40_INTERNAL_cd2a3704_4_k_cu_214a6b11_221644cute7productE:
	.zero		1
	.type		_ZN40_INTERNAL_cd2a3704_4_k_cu_214a6b11_221644cuda3std3__45__cpo3endE,@object
	.size		_ZN40_INTERNAL_cd2a3704_4_k_cu_214a6b11_221644cuda3std3__45__cpo3endE,(_ZN40_INTERNAL_cd2a3704_4_k_cu_214a6b11_221644cuda3std3__419piecewise_constructE - _ZN40_INTERNAL_cd2a3704_4_k_cu_214a6b11_221644cuda3std3__45__cpo3endE)
_ZN40_INTERNAL_cd2a3704_4_k_cu_214a6b11_221644cuda3std3__45__cpo3endE:
	.zero		1
	.type		_ZN40_INTERNAL_cd2a3704_4_k_cu_214a6b11_221644cuda3std3__419piecewise_constructE,@object
	.size		_ZN40_INTERNAL_cd2a3704_4_k_cu_214a6b11_221644cuda3std3__419piecewise_constructE,(_ZN40_INTERNAL_cd2a3704_4_k_cu_214a6b11_221644cuda3std3__45__cpo4cendE - _ZN40_INTERNAL_cd2a3704_4_k_cu_214a6b11_221644cuda3std3__419piecewise_constructE)
_ZN40_INTERNAL_cd2a3704_4_k_cu_214a6b11_221644cuda3std3__419piecewise_constructE:
	.zero		1
	.type		_ZN40_INTERNAL_cd2a3704_4_k_cu_214a6b11_221644cuda3std3__45__cpo4cendE,@object
	.size		_ZN40_INTERNAL_cd2a3704_4_k_cu_214a6b11_221644cuda3std3__45__cpo4cendE,(_ZN40_INTERNAL_cd2a3704_4_k_cu_214a6b11_221644cuda3std6ranges3__45__cpo4swapE - _ZN40_INTERNAL_cd2a3704_4_k_cu_214a6b11_221644cuda3std3__45__cpo4cendE)
_ZN40_INTERNAL_cd2a3704_4_k_cu_214a6b11_221644cuda3std3__45__cpo4cendE:
	.zero		1
	.type		_ZN40_INTERNAL_cd2a3704_4_k_cu_214a6b11_221644cuda3std6ranges3__45__cpo4swapE,@object
	.size		_ZN40_INTERNAL_cd2a3704_4_k_cu_214a6b11_221644cuda3std6ranges3__45__cpo4swapE,(.L_7 - _ZN40_INTERNAL_cd2a3704_4_k_cu_214a6b11_221644cuda3std6ranges3__45__cpo4swapE)
_ZN40_INTERNAL_cd2a3704_4_k_cu_214a6b11_221644cuda3std6ranges3__45__cpo4swapE:
	.zero		1
.L_7:


//--------------------- .nv.constant0._ZN7cutlass13device_kernelINS_4gemm6kernel13GemmUniversalIN4cute5tupleIJiiiiEEENS1_10collective13CollectiveMmaINS1_37MainloopSm90TmaGmmaWarpSpecializedFP8ILi3ENS5_IJNS4_1CILi1EEESB_SB_EEENS1_35KernelTmaWarpSpecializedCooperativeEEENS5_IJNSA_ILi128EEENSA_ILi64EEESF_EEENS_12float_e4m3_tENS5_IJlSB_lEEESI_SJ_NS4_8TiledMMAINS4_8MMA_AtomIJNS4_4SM904GMMA30MMA_64x64x32_F32E4M3E4M3_SS_TNILNSN_7ScaleInE1ELSP_1EEEEEENS4_6LayoutINS5_IJNSA_ILi2EEESB_SB_EEENS5_IJSB_NSA_ILi0EEESV_EEEEENS5_IJNS4_10UnderscoreESY_SY_EEEEENS4_13SM90_TMA_LOADENS4_14ComposedLayoutINS4_7SwizzleILi3ELi4ELi3EEENS4_18smem_ptr_flag_bitsILi8EEENSS_INS5_IJNSA_ILi8EEESF_EEENS5_IJSF_SB_EEEEEEEvNS4_8identityES11_S1B_vS1C_EENS_8epilogue10collective6detail29Sm90TmaWarpSpecializedAdapterINS1F_15DefaultEpilogueISI_SJ_SJ_NS1E_6thread17LinearCombinationISI_Li1EffLNS1J_9ScaleType4KindE0ELNS_15FloatRoundStyleE2ESI_EENS1_15EpilogueDefaultEEEEEvvEEEEvNT_6ParamsE --------------------------
	.section	.nv.constant0._ZN7cutlass13device_kernelINS_4gemm6kernel13GemmUniversalIN4cute5tupleIJiiiiEEENS1_10collective13CollectiveMmaINS1_37MainloopSm90TmaGmmaWarpSpecializedFP8ILi3ENS5_IJNS4_1CILi1EEESB_SB_EEENS1_35KernelTmaWarpSpecializedCooperativeEEENS5_IJNSA_ILi128EEENSA_ILi64EEESF_EEENS_12float_e4m3_tENS5_IJlSB_lEEESI_SJ_NS4_8TiledMMAINS4_8MMA_AtomIJNS4_4SM904GMMA30MMA_64x64x32_F32E4M3E4M3_SS_TNILNSN_7ScaleInE1ELSP_1EEEEEENS4_6LayoutINS5_IJNSA_ILi2EEESB_SB_EEENS5_IJSB_NSA_ILi0EEESV_EEEEENS5_IJNS4_10UnderscoreESY_SY_EEEEENS4_13SM90_TMA_LOADENS4_14ComposedLayoutINS4_7SwizzleILi3ELi4ELi3EEENS4_18smem_ptr_flag_bitsILi8EEENSS_INS5_IJNSA_ILi8EEESF_EEENS5_IJSF_SB_EEEEEEEvNS4_8identityES11_S1B_vS1C_EENS_8epilogue10collective6detail29Sm90TmaWarpSpecializedAdapterINS1F_15DefaultEpilogueISI_SJ_SJ_NS1E_6thread17LinearCombinationISI_Li1EffLNS1J_9ScaleType4KindE0ELNS_15FloatRoundStyleE2ESI_EENS1_15EpilogueDefaultEEEEEvvEEEEvNT_6ParamsE,"a",@progbits
	.sectionflags	@""
	.align	4
.nv.constant0._ZN7cutlass13device_kernelINS_4gemm6kernel13GemmUniversalIN4cute5tupleIJiiiiEEENS1_10collective13CollectiveMmaINS1_37MainloopSm90TmaGmmaWarpSpecializedFP8ILi3ENS5_IJNS4_1CILi1EEESB_SB_EEENS1_35KernelTmaWarpSpecializedCooperativeEEENS5_IJNSA_ILi128EEENSA_ILi64EEESF_EEENS_12float_e4m3_tENS5_IJlSB_lEEESI_SJ_NS4_8TiledMMAINS4_8MMA_AtomIJNS4_4SM904GMMA30MMA_64x64x32_F32E4M3E4M3_SS_TNILNSN_7ScaleInE1ELSP_1EEEEEENS4_6LayoutINS5_IJNSA_ILi2EEESB_SB_EEENS5_IJSB_NSA_ILi0EEESV_EEEEENS5_IJNS4_10UnderscoreESY_SY_EEEEENS4_13SM90_TMA_LOADENS4_14ComposedLayoutINS4_7SwizzleILi3ELi4ELi3EEENS4_18smem_ptr_flag_bitsILi8EEENSS_INS5_IJNSA_ILi8EEESF_EEENS5_IJSF_SB_EEEEEEEvNS4_8identityES11_S1B_vS1C_EENS_8epilogue10collective6detail29Sm90TmaWarpSpecializedAdapterINS1F_15DefaultEpilogueISI_SJ_SJ_NS1E_6thread17LinearCombinationISI_Li1EffLNS1J_9ScaleType4KindE0ELNS_15FloatRoundStyleE2ESI_EENS1_15EpilogueDefaultEEEEEvvEEEEvNT_6ParamsE:
	.zero		1664


//--------------------- SYMBOLS --------------------------

	.type		.nv.reservedSmem.offset0,@object
	.size		.nv.reservedSmem.offset0,0x4
